//
// Generated by NVIDIA NVVM Compiler
//
// Compiler Build ID: CL-36424714
// Cuda compilation tools, release 13.0, V13.0.88
// Based on NVVM 20.0.0
//

.version 9.0
.target sm_100
.address_size 64

	// .globl	_Z16interpolate_normPdS_S_
// _ZZ16interpolate_normPdS_S_E25s_interpolation_coef_norm has been demoted

.visible .entry _Z16interpolate_normPdS_S_(
	.param .u64 .ptr .align 1 _Z16interpolate_normPdS_S__param_0,
	.param .u64 .ptr .align 1 _Z16interpolate_normPdS_S__param_1,
	.param .u64 .ptr .align 1 _Z16interpolate_normPdS_S__param_2
)
{
	.reg .pred 	%p<3>;
	.reg .b16 	%rs<9>;
	.reg .b32 	%r<16>;
	.reg .b64 	%rd<13>;
	.reg .b64 	%fd<142>;
	// demoted variable
	.shared .align 8 .b8 _ZZ16interpolate_normPdS_S_E25s_interpolation_coef_norm[288];
	ld.param.u64 	%rd1, [_Z16interpolate_normPdS_S__param_0];
	ld.param.u64 	%rd2, [_Z16interpolate_normPdS_S__param_1];
	ld.param.u64 	%rd3, [_Z16interpolate_normPdS_S__param_2];
	mov.u32 	%r1, %tid.x;
	setp.gt.u32 	%p1, %r1, 35;
	@%p1 bra 	$L__BB0_2;
	cvta.to.global.u64 	%rd4, %rd3;
	mul.wide.u32 	%rd5, %r1, 8;
	add.s64 	%rd6, %rd4, %rd5;
	ld.global.f64 	%fd1, [%rd6];
	shl.b32 	%r3, %r1, 3;
	mov.u32 	%r4, _ZZ16interpolate_normPdS_S_E25s_interpolation_coef_norm;
	add.s32 	%r5, %r4, %r3;
	st.shared.f64 	[%r5], %fd1;
$L__BB0_2:
	bar.sync 	0;
	mov.u32 	%r6, %ctaid.x;
	mov.u32 	%r7, %ntid.x;
	mad.lo.s32 	%r2, %r6, %r7, %r1;
	setp.gt.s32 	%p2, %r2, 1599;
	@%p2 bra 	$L__BB0_4;
	mul.hi.s32 	%r8, %r2, 1374389535;
	shr.u32 	%r9, %r8, 31;
	shr.s32 	%r10, %r8, 8;
	add.s32 	%r11, %r10, %r9;
	mul.lo.s32 	%r12, %r11, 800;
	sub.s32 	%r13, %r2, %r12;
	cvt.u16.u32 	%rs1, %r13;
	shr.s16 	%rs2, %rs1, 15;
	shr.u16 	%rs3, %rs2, 13;
	add.s16 	%rs4, %rs1, %rs3;
	shr.s16 	%rs5, %rs4, 3;
	and.b16  	%rs6, %rs4, -8;
	sub.s16 	%rs7, %rs1, %rs6;
	cvt.rn.f64.s16 	%fd2, %rs7;
	mul.f64 	%fd3, %fd2, 0d4018000000000000;
	mul.f64 	%fd4, %fd3, 0d3FC0000000000000;
	mul.lo.s16 	%rs8, %rs5, 6;
	cvt.s32.s16 	%r14, %rs8;
	mad.lo.s32 	%r15, %r11, 600, %r14;
	cvta.to.global.u64 	%rd7, %rd1;
	mul.wide.s32 	%rd8, %r15, 8;
	add.s64 	%rd9, %rd7, %rd8;
	ld.global.f64 	%fd5, [%rd9];
	ld.shared.f64 	%fd6, [_ZZ16interpolate_normPdS_S_E25s_interpolation_coef_norm];
	fma.rn.f64 	%fd7, %fd5, %fd6, 0d0000000000000000;
	ld.shared.f64 	%fd8, [_ZZ16interpolate_normPdS_S_E25s_interpolation_coef_norm+8];
	mul.f64 	%fd9, %fd5, %fd8;
	fma.rn.f64 	%fd10, %fd4, %fd9, %fd7;
	mul.f64 	%fd11, %fd4, %fd4;
	ld.shared.f64 	%fd12, [_ZZ16interpolate_normPdS_S_E25s_interpolation_coef_norm+16];
	mul.f64 	%fd13, %fd5, %fd12;
	fma.rn.f64 	%fd14, %fd11, %fd13, %fd10;
	mul.f64 	%fd15, %fd4, %fd11;
	ld.shared.f64 	%fd16, [_ZZ16interpolate_normPdS_S_E25s_interpolation_coef_norm+24];
	mul.f64 	%fd17, %fd5, %fd16;
	fma.rn.f64 	%fd18, %fd15, %fd17, %fd14;
	mul.f64 	%fd19, %fd4, %fd15;
	ld.shared.f64 	%fd20, [_ZZ16interpolate_normPdS_S_E25s_interpolation_coef_norm+32];
	mul.f64 	%fd21, %fd5, %fd20;
	fma.rn.f64 	%fd22, %fd19, %fd21, %fd18;
	mul.f64 	%fd23, %fd4, %fd19;
	ld.shared.f64 	%fd24, [_ZZ16interpolate_normPdS_S_E25s_interpolation_coef_norm+40];
	mul.f64 	%fd25, %fd5, %fd24;
	fma.rn.f64 	%fd26, %fd23, %fd25, %fd22;
	ld.global.f64 	%fd27, [%rd9+8];
	add.f64 	%fd28, %fd4, 0dBFF0000000000000;
	ld.shared.f64 	%fd29, [_ZZ16interpolate_normPdS_S_E25s_interpolation_coef_norm+48];
	fma.rn.f64 	%fd30, %fd27, %fd29, %fd26;
	ld.shared.f64 	%fd31, [_ZZ16interpolate_normPdS_S_E25s_interpolation_coef_norm+56];
	mul.f64 	%fd32, %fd27, %fd31;
	fma.rn.f64 	%fd33, %fd28, %fd32, %fd30;
	mul.f64 	%fd34, %fd28, %fd28;
	ld.shared.f64 	%fd35, [_ZZ16interpolate_normPdS_S_E25s_interpolation_coef_norm+64];
	mul.f64 	%fd36, %fd27, %fd35;
	fma.rn.f64 	%fd37, %fd34, %fd36, %fd33;
	mul.f64 	%fd38, %fd28, %fd34;
	ld.shared.f64 	%fd39, [_ZZ16interpolate_normPdS_S_E25s_interpolation_coef_norm+72];
	mul.f64 	%fd40, %fd27, %fd39;
	fma.rn.f64 	%fd41, %fd38, %fd40, %fd37;
	mul.f64 	%fd42, %fd28, %fd38;
	ld.shared.f64 	%fd43, [_ZZ16interpolate_normPdS_S_E25s_interpolation_coef_norm+80];
	mul.f64 	%fd44, %fd27, %fd43;
	fma.rn.f64 	%fd45, %fd42, %fd44, %fd41;
	mul.f64 	%fd46, %fd28, %fd42;
	ld.shared.f64 	%fd47, [_ZZ16interpolate_normPdS_S_E25s_interpolation_coef_norm+88];
	mul.f64 	%fd48, %fd27, %fd47;
	fma.rn.f64 	%fd49, %fd46, %fd48, %fd45;
	ld.global.f64 	%fd50, [%rd9+16];
	add.f64 	%fd51, %fd4, 0dC000000000000000;
	ld.shared.f64 	%fd52, [_ZZ16interpolate_normPdS_S_E25s_interpolation_coef_norm+96];
	fma.rn.f64 	%fd53, %fd50, %fd52, %fd49;
	ld.shared.f64 	%fd54, [_ZZ16interpolate_normPdS_S_E25s_interpolation_coef_norm+104];
	mul.f64 	%fd55, %fd50, %fd54;
	fma.rn.f64 	%fd56, %fd51, %fd55, %fd53;
	mul.f64 	%fd57, %fd51, %fd51;
	ld.shared.f64 	%fd58, [_ZZ16interpolate_normPdS_S_E25s_interpolation_coef_norm+112];
	mul.f64 	%fd59, %fd50, %fd58;
	fma.rn.f64 	%fd60, %fd57, %fd59, %fd56;
	mul.f64 	%fd61, %fd51, %fd57;
	ld.shared.f64 	%fd62, [_ZZ16interpolate_normPdS_S_E25s_interpolation_coef_norm+120];
	mul.f64 	%fd63, %fd50, %fd62;
	fma.rn.f64 	%fd64, %fd61, %fd63, %fd60;
	mul.f64 	%fd65, %fd51, %fd61;
	ld.shared.f64 	%fd66, [_ZZ16interpolate_normPdS_S_E25s_interpolation_coef_norm+128];
	mul.f64 	%fd67, %fd50, %fd66;
	fma.rn.f64 	%fd68, %fd65, %fd67, %fd64;
	mul.f64 	%fd69, %fd51, %fd65;
	ld.shared.f64 	%fd70, [_ZZ16interpolate_normPdS_S_E25s_interpolation_coef_norm+136];
	mul.f64 	%fd71, %fd50, %fd70;
	fma.rn.f64 	%fd72, %fd69, %fd71, %fd68;
	ld.global.f64 	%fd73, [%rd9+24];
	add.f64 	%fd74, %fd4, 0dC008000000000000;
	ld.shared.f64 	%fd75, [_ZZ16interpolate_normPdS_S_E25s_interpolation_coef_norm+144];
	fma.rn.f64 	%fd76, %fd73, %fd75, %fd72;
	ld.shared.f64 	%fd77, [_ZZ16interpolate_normPdS_S_E25s_interpolation_coef_norm+152];
	mul.f64 	%fd78, %fd73, %fd77;
	fma.rn.f64 	%fd79, %fd74, %fd78, %fd76;
	mul.f64 	%fd80, %fd74, %fd74;
	ld.shared.f64 	%fd81, [_ZZ16interpolate_normPdS_S_E25s_interpolation_coef_norm+160];
	mul.f64 	%fd82, %fd73, %fd81;
	fma.rn.f64 	%fd83, %fd80, %fd82, %fd79;
	mul.f64 	%fd84, %fd74, %fd80;
	ld.shared.f64 	%fd85, [_ZZ16interpolate_normPdS_S_E25s_interpolation_coef_norm+168];
	mul.f64 	%fd86, %fd73, %fd85;
	fma.rn.f64 	%fd87, %fd84, %fd86, %fd83;
	mul.f64 	%fd88, %fd74, %fd84;
	ld.shared.f64 	%fd89, [_ZZ16interpolate_normPdS_S_E25s_interpolation_coef_norm+176];
	mul.f64 	%fd90, %fd73, %fd89;
	fma.rn.f64 	%fd91, %fd88, %fd90, %fd87;
	mul.f64 	%fd92, %fd74, %fd88;
	ld.shared.f64 	%fd93, [_ZZ16interpolate_normPdS_S_E25s_interpolation_coef_norm+184];
	mul.f64 	%fd94, %fd73, %fd93;
	fma.rn.f64 	%fd95, %fd92, %fd94, %fd91;
	ld.global.f64 	%fd96, [%rd9+32];
	add.f64 	%fd97, %fd4, 0dC010000000000000;
	ld.shared.f64 	%fd98, [_ZZ16interpolate_normPdS_S_E25s_interpolation_coef_norm+192];
	fma.rn.f64 	%fd99, %fd96, %fd98, %fd95;
	ld.shared.f64 	%fd100, [_ZZ16interpolate_normPdS_S_E25s_interpolation_coef_norm+200];
	mul.f64 	%fd101, %fd96, %fd100;
	fma.rn.f64 	%fd102, %fd97, %fd101, %fd99;
	mul.f64 	%fd103, %fd97, %fd97;
	ld.shared.f64 	%fd104, [_ZZ16interpolate_normPdS_S_E25s_interpolation_coef_norm+208];
	mul.f64 	%fd105, %fd96, %fd104;
	fma.rn.f64 	%fd106, %fd103, %fd105, %fd102;
	mul.f64 	%fd107, %fd97, %fd103;
	ld.shared.f64 	%fd108, [_ZZ16interpolate_normPdS_S_E25s_interpolation_coef_norm+216];
	mul.f64 	%fd109, %fd96, %fd108;
	fma.rn.f64 	%fd110, %fd107, %fd109, %fd106;
	mul.f64 	%fd111, %fd97, %fd107;
	ld.shared.f64 	%fd112, [_ZZ16interpolate_normPdS_S_E25s_interpolation_coef_norm+224];
	mul.f64 	%fd113, %fd96, %fd112;
	fma.rn.f64 	%fd114, %fd111, %fd113, %fd110;
	mul.f64 	%fd115, %fd97, %fd111;
	ld.shared.f64 	%fd116, [_ZZ16interpolate_normPdS_S_E25s_interpolation_coef_norm+232];
	mul.f64 	%fd117, %fd96, %fd116;
	fma.rn.f64 	%fd118, %fd115, %fd117, %fd114;
	ld.global.f64 	%fd119, [%rd9+40];
	add.f64 	%fd120, %fd4, 0dC014000000000000;
	ld.shared.f64 	%fd121, [_ZZ16interpolate_normPdS_S_E25s_interpolation_coef_norm+240];
	fma.rn.f64 	%fd122, %fd119, %fd121, %fd118;
	ld.shared.f64 	%fd123, [_ZZ16interpolate_normPdS_S_E25s_interpolation_coef_norm+248];
	mul.f64 	%fd124, %fd119, %fd123;
	fma.rn.f64 	%fd125, %fd120, %fd124, %fd122;
	mul.f64 	%fd126, %fd120, %fd120;
	ld.shared.f64 	%fd127, [_ZZ16interpolate_normPdS_S_E25s_interpolation_coef_norm+256];
	mul.f64 	%fd128, %fd119, %fd127;
	fma.rn.f64 	%fd129, %fd126, %fd128, %fd125;
	mul.f64 	%fd130, %fd120, %fd126;
	ld.shared.f64 	%fd131, [_ZZ16interpolate_normPdS_S_E25s_interpolation_coef_norm+264];
	mul.f64 	%fd132, %fd119, %fd131;
	fma.rn.f64 	%fd133, %fd130, %fd132, %fd129;
	mul.f64 	%fd134, %fd120, %fd130;
	ld.shared.f64 	%fd135, [_ZZ16interpolate_normPdS_S_E25s_interpolation_coef_norm+272];
	mul.f64 	%fd136, %fd119, %fd135;
	fma.rn.f64 	%fd137, %fd134, %fd136, %fd133;
	mul.f64 	%fd138, %fd120, %fd134;
	ld.shared.f64 	%fd139, [_ZZ16interpolate_normPdS_S_E25s_interpolation_coef_norm+280];
	mul.f64 	%fd140, %fd119, %fd139;
	fma.rn.f64 	%fd141, %fd138, %fd140, %fd137;
	cvta.to.global.u64 	%rd10, %rd2;
	mul.wide.s32 	%rd11, %r2, 8;
	add.s64 	%rd12, %rd10, %rd11;
	st.global.f64 	[%rd12], %fd141;
$L__BB0_4:
	ret;

}
	// .globl	_Z18interpolate_lambdaPdS_S_
.visible .entry _Z18interpolate_lambdaPdS_S_(
	.param .u64 .ptr .align 1 _Z18interpolate_lambdaPdS_S__param_0,
	.param .u64 .ptr .align 1 _Z18interpolate_lambdaPdS_S__param_1,
	.param .u64 .ptr .align 1 _Z18interpolate_lambdaPdS_S__param_2
)
{
	.reg .pred 	%p<2>;
	.reg .b16 	%rs<9>;
	.reg .b32 	%r<13>;
	.reg .b64 	%rd<11>;
	.reg .b64 	%fd<192>;

	ld.param.u64 	%rd1, [_Z18interpolate_lambdaPdS_S__param_0];
	ld.param.u64 	%rd2, [_Z18interpolate_lambdaPdS_S__param_1];
	ld.param.u64 	%rd3, [_Z18interpolate_lambdaPdS_S__param_2];
	mov.u32 	%r2, %tid.x;
	bar.sync 	0;
	mov.u32 	%r3, %ctaid.x;
	mov.u32 	%r4, %ntid.x;
	mad.lo.s32 	%r1, %r3, %r4, %r2;
	setp.gt.s32 	%p1, %r1, 1599;
	@%p1 bra 	$L__BB1_2;
	cvta.to.global.u64 	%rd4, %rd3;
	cvta.to.global.u64 	%rd5, %rd2;
	cvta.to.global.u64 	%rd6, %rd1;
	mul.hi.s32 	%r5, %r1, 1374389535;
	shr.u32 	%r6, %r5, 31;
	shr.s32 	%r7, %r5, 8;
	add.s32 	%r8, %r7, %r6;
	mul.lo.s32 	%r9, %r8, 800;
	sub.s32 	%r10, %r1, %r9;
	cvt.u16.u32 	%rs1, %r10;
	shr.s16 	%rs2, %rs1, 15;
	shr.u16 	%rs3, %rs2, 13;
	add.s16 	%rs4, %rs1, %rs3;
	shr.s16 	%rs5, %rs4, 3;
	and.b16  	%rs6, %rs4, -8;
	sub.s16 	%rs7, %rs1, %rs6;
	cvt.rn.f64.s16 	%fd1, %rs7;
	mul.f64 	%fd2, %fd1, 0d401C000000000000;
	mul.f64 	%fd3, %fd2, 0d3FC0000000000000;
	mul.lo.s16 	%rs8, %rs5, 6;
	cvt.s32.s16 	%r11, %rs8;
	mad.lo.s32 	%r12, %r8, 601, %r11;
	mul.wide.s32 	%rd7, %r12, 8;
	add.s64 	%rd8, %rd6, %rd7;
	ld.global.f64 	%fd4, [%rd8];
	ld.global.f64 	%fd5, [%rd4];
	fma.rn.f64 	%fd6, %fd4, %fd5, 0d0000000000000000;
	ld.global.f64 	%fd7, [%rd4+8];
	mul.f64 	%fd8, %fd4, %fd7;
	fma.rn.f64 	%fd9, %fd3, %fd8, %fd6;
	mul.f64 	%fd10, %fd3, %fd3;
	ld.global.f64 	%fd11, [%rd4+16];
	mul.f64 	%fd12, %fd4, %fd11;
	fma.rn.f64 	%fd13, %fd10, %fd12, %fd9;
	mul.f64 	%fd14, %fd3, %fd10;
	ld.global.f64 	%fd15, [%rd4+24];
	mul.f64 	%fd16, %fd4, %fd15;
	fma.rn.f64 	%fd17, %fd14, %fd16, %fd13;
	mul.f64 	%fd18, %fd3, %fd14;
	ld.global.f64 	%fd19, [%rd4+32];
	mul.f64 	%fd20, %fd4, %fd19;
	fma.rn.f64 	%fd21, %fd18, %fd20, %fd17;
	mul.f64 	%fd22, %fd3, %fd18;
	ld.global.f64 	%fd23, [%rd4+40];
	mul.f64 	%fd24, %fd4, %fd23;
	fma.rn.f64 	%fd25, %fd22, %fd24, %fd21;
	mul.f64 	%fd26, %fd3, %fd22;
	ld.global.f64 	%fd27, [%rd4+48];
	mul.f64 	%fd28, %fd4, %fd27;
	fma.rn.f64 	%fd29, %fd26, %fd28, %fd25;
	ld.global.f64 	%fd30, [%rd8+8];
	add.f64 	%fd31, %fd3, 0dBFF0000000000000;
	ld.global.f64 	%fd32, [%rd4+56];
	fma.rn.f64 	%fd33, %fd30, %fd32, %fd29;
	ld.global.f64 	%fd34, [%rd4+64];
	mul.f64 	%fd35, %fd30, %fd34;
	fma.rn.f64 	%fd36, %fd31, %fd35, %fd33;
	mul.f64 	%fd37, %fd31, %fd31;
	ld.global.f64 	%fd38, [%rd4+72];
	mul.f64 	%fd39, %fd30, %fd38;
	fma.rn.f64 	%fd40, %fd37, %fd39, %fd36;
	mul.f64 	%fd41, %fd31, %fd37;
	ld.global.f64 	%fd42, [%rd4+80];
	mul.f64 	%fd43, %fd30, %fd42;
	fma.rn.f64 	%fd44, %fd41, %fd43, %fd40;
	mul.f64 	%fd45, %fd31, %fd41;
	ld.global.f64 	%fd46, [%rd4+88];
	mul.f64 	%fd47, %fd30, %fd46;
	fma.rn.f64 	%fd48, %fd45, %fd47, %fd44;
	mul.f64 	%fd49, %fd31, %fd45;
	ld.global.f64 	%fd50, [%rd4+96];
	mul.f64 	%fd51, %fd30, %fd50;
	fma.rn.f64 	%fd52, %fd49, %fd51, %fd48;
	mul.f64 	%fd53, %fd31, %fd49;
	ld.global.f64 	%fd54, [%rd4+104];
	mul.f64 	%fd55, %fd30, %fd54;
	fma.rn.f64 	%fd56, %fd53, %fd55, %fd52;
	ld.global.f64 	%fd57, [%rd8+16];
	add.f64 	%fd58, %fd3, 0dC000000000000000;
	ld.global.f64 	%fd59, [%rd4+112];
	fma.rn.f64 	%fd60, %fd57, %fd59, %fd56;
	ld.global.f64 	%fd61, [%rd4+120];
	mul.f64 	%fd62, %fd57, %fd61;
	fma.rn.f64 	%fd63, %fd58, %fd62, %fd60;
	mul.f64 	%fd64, %fd58, %fd58;
	ld.global.f64 	%fd65, [%rd4+128];
	mul.f64 	%fd66, %fd57, %fd65;
	fma.rn.f64 	%fd67, %fd64, %fd66, %fd63;
	mul.f64 	%fd68, %fd58, %fd64;
	ld.global.f64 	%fd69, [%rd4+136];
	mul.f64 	%fd70, %fd57, %fd69;
	fma.rn.f64 	%fd71, %fd68, %fd70, %fd67;
	mul.f64 	%fd72, %fd58, %fd68;
	ld.global.f64 	%fd73, [%rd4+144];
	mul.f64 	%fd74, %fd57, %fd73;
	fma.rn.f64 	%fd75, %fd72, %fd74, %fd71;
	mul.f64 	%fd76, %fd58, %fd72;
	ld.global.f64 	%fd77, [%rd4+152];
	mul.f64 	%fd78, %fd57, %fd77;
	fma.rn.f64 	%fd79, %fd76, %fd78, %fd75;
	mul.f64 	%fd80, %fd58, %fd76;
	ld.global.f64 	%fd81, [%rd4+160];
	mul.f64 	%fd82, %fd57, %fd81;
	fma.rn.f64 	%fd83, %fd80, %fd82, %fd79;
	ld.global.f64 	%fd84, [%rd8+24];
	add.f64 	%fd85, %fd3, 0dC008000000000000;
	ld.global.f64 	%fd86, [%rd4+168];
	fma.rn.f64 	%fd87, %fd84, %fd86, %fd83;
	ld.global.f64 	%fd88, [%rd4+176];
	mul.f64 	%fd89, %fd84, %fd88;
	fma.rn.f64 	%fd90, %fd85, %fd89, %fd87;
	mul.f64 	%fd91, %fd85, %fd85;
	ld.global.f64 	%fd92, [%rd4+184];
	mul.f64 	%fd93, %fd84, %fd92;
	fma.rn.f64 	%fd94, %fd91, %fd93, %fd90;
	mul.f64 	%fd95, %fd85, %fd91;
	ld.global.f64 	%fd96, [%rd4+192];
	mul.f64 	%fd97, %fd84, %fd96;
	fma.rn.f64 	%fd98, %fd95, %fd97, %fd94;
	mul.f64 	%fd99, %fd85, %fd95;
	ld.global.f64 	%fd100, [%rd4+200];
	mul.f64 	%fd101, %fd84, %fd100;
	fma.rn.f64 	%fd102, %fd99, %fd101, %fd98;
	mul.f64 	%fd103, %fd85, %fd99;
	ld.global.f64 	%fd104, [%rd4+208];
	mul.f64 	%fd105, %fd84, %fd104;
	fma.rn.f64 	%fd106, %fd103, %fd105, %fd102;
	mul.f64 	%fd107, %fd85, %fd103;
	ld.global.f64 	%fd108, [%rd4+216];
	mul.f64 	%fd109, %fd84, %fd108;
	fma.rn.f64 	%fd110, %fd107, %fd109, %fd106;
	ld.global.f64 	%fd111, [%rd8+32];
	add.f64 	%fd112, %fd3, 0dC010000000000000;
	ld.global.f64 	%fd113, [%rd4+224];
	fma.rn.f64 	%fd114, %fd111, %fd113, %fd110;
	ld.global.f64 	%fd115, [%rd4+232];
	mul.f64 	%fd116, %fd111, %fd115;
	fma.rn.f64 	%fd117, %fd112, %fd116, %fd114;
	mul.f64 	%fd118, %fd112, %fd112;
	ld.global.f64 	%fd119, [%rd4+240];
	mul.f64 	%fd120, %fd111, %fd119;
	fma.rn.f64 	%fd121, %fd118, %fd120, %fd117;
	mul.f64 	%fd122, %fd112, %fd118;
	ld.global.f64 	%fd123, [%rd4+248];
	mul.f64 	%fd124, %fd111, %fd123;
	fma.rn.f64 	%fd125, %fd122, %fd124, %fd121;
	mul.f64 	%fd126, %fd112, %fd122;
	ld.global.f64 	%fd127, [%rd4+256];
	mul.f64 	%fd128, %fd111, %fd127;
	fma.rn.f64 	%fd129, %fd126, %fd128, %fd125;
	mul.f64 	%fd130, %fd112, %fd126;
	ld.global.f64 	%fd131, [%rd4+264];
	mul.f64 	%fd132, %fd111, %fd131;
	fma.rn.f64 	%fd133, %fd130, %fd132, %fd129;
	mul.f64 	%fd134, %fd112, %fd130;
	ld.global.f64 	%fd135, [%rd4+272];
	mul.f64 	%fd136, %fd111, %fd135;
	fma.rn.f64 	%fd137, %fd134, %fd136, %fd133;
	ld.global.f64 	%fd138, [%rd8+40];
	add.f64 	%fd139, %fd3, 0dC014000000000000;
	ld.global.f64 	%fd140, [%rd4+280];
	fma.rn.f64 	%fd141, %fd138, %fd140, %fd137;
	ld.global.f64 	%fd142, [%rd4+288];
	mul.f64 	%fd143, %fd138, %fd142;
	fma.rn.f64 	%fd144, %fd139, %fd143, %fd141;
	mul.f64 	%fd145, %fd139, %fd139;
	ld.global.f64 	%fd146, [%rd4+296];
	mul.f64 	%fd147, %fd138, %fd146;
	fma.rn.f64 	%fd148, %fd145, %fd147, %fd144;
	mul.f64 	%fd149, %fd139, %fd145;
	ld.global.f64 	%fd150, [%rd4+304];
	mul.f64 	%fd151, %fd138, %fd150;
	fma.rn.f64 	%fd152, %fd149, %fd151, %fd148;
	mul.f64 	%fd153, %fd139, %fd149;
	ld.global.f64 	%fd154, [%rd4+312];
	mul.f64 	%fd155, %fd138, %fd154;
	fma.rn.f64 	%fd156, %fd153, %fd155, %fd152;
	mul.f64 	%fd157, %fd139, %fd153;
	ld.global.f64 	%fd158, [%rd4+320];
	mul.f64 	%fd159, %fd138, %fd158;
	fma.rn.f64 	%fd160, %fd157, %fd159, %fd156;
	mul.f64 	%fd161, %fd139, %fd157;
	ld.global.f64 	%fd162, [%rd4+328];
	mul.f64 	%fd163, %fd138, %fd162;
	fma.rn.f64 	%fd164, %fd161, %fd163, %fd160;
	ld.global.f64 	%fd165, [%rd8+48];
	add.f64 	%fd166, %fd3, 0dC018000000000000;
	ld.global.f64 	%fd167, [%rd4+336];
	fma.rn.f64 	%fd168, %fd165, %fd167, %fd164;
	ld.global.f64 	%fd169, [%rd4+344];
	mul.f64 	%fd170, %fd165, %fd169;
	fma.rn.f64 	%fd171, %fd166, %fd170, %fd168;
	mul.f64 	%fd172, %fd166, %fd166;
	ld.global.f64 	%fd173, [%rd4+352];
	mul.f64 	%fd174, %fd165, %fd173;
	fma.rn.f64 	%fd175, %fd172, %fd174, %fd171;
	mul.f64 	%fd176, %fd166, %fd172;
	ld.global.f64 	%fd177, [%rd4+360];
	mul.f64 	%fd178, %fd165, %fd177;
	fma.rn.f64 	%fd179, %fd176, %fd178, %fd175;
	mul.f64 	%fd180, %fd166, %fd176;
	ld.global.f64 	%fd181, [%rd4+368];
	mul.f64 	%fd182, %fd165, %fd181;
	fma.rn.f64 	%fd183, %fd180, %fd182, %fd179;
	mul.f64 	%fd184, %fd166, %fd180;
	ld.global.f64 	%fd185, [%rd4+376];
	mul.f64 	%fd186, %fd165, %fd185;
	fma.rn.f64 	%fd187, %fd184, %fd186, %fd183;
	mul.f64 	%fd188, %fd166, %fd184;
	ld.global.f64 	%fd189, [%rd4+384];
	mul.f64 	%fd190, %fd165, %fd189;
	fma.rn.f64 	%fd191, %fd188, %fd190, %fd187;
	mul.wide.s32 	%rd9, %r1, 8;
	add.s64 	%rd10, %rd5, %rd9;
	st.global.f64 	[%rd10], %fd191;
$L__BB1_2:
	ret;

}


// ===== COMPILED SASS (sm_100) =====

	.target	sm_100

	.elftype	@"ET_EXEC"


//--------------------- .note.nv.tkinfo           --------------------------
	.section	.note.nv.tkinfo,"",@"SHT_NOTE"
	.sectionflags	@"SHF_NOTE_NV_TKINFO"
	.tkinfo
        /*0018*/ 	.word	0x00000002
        /*0030*/ 	.string	""
        /*0030*/ 	.string	"ptxas"
        /*0030*/ 	.string	"Cuda compilation tools, release 13.0, V13.0.88"
        /*0030*/ 	.string	"Build cuda_13.0.r13.0/compiler.36424714_0"
        /*0030*/ 	.string	"-arch sm_100 -m 64 "



//--------------------- .note.nv.cuinfo           --------------------------
	.section	.note.nv.cuinfo,"",@"SHT_NOTE"
	.sectionflags	@"SHF_NOTE_NV_CUINFO"
        /*0018*/ 	.short	0x0002
        /*001a*/ 	.short	0x0064
        /*001c*/ 	.short	0x0082
	.zero		2


//--------------------- .nv.info                  --------------------------
	.section	.nv.info,"",@"SHT_CUDA_INFO"
	.align	4


	//----- nvinfo : EIATTR_REGCOUNT
	.align		4
        /*0000*/ 	.byte	0x04, 0x2f
        /*0002*/ 	.short	(.L_1 - .L_0)
	.align		4
.L_0:
        /*0004*/ 	.word	index@(_Z16interpolate_normPdS_S_)
        /*0008*/ 	.word	0x0000001f


	//----- nvinfo : EIATTR_FRAME_SIZE
	.align		4
.L_1:
        /*000c*/ 	.byte	0x04, 0x11
        /*000e*/ 	.short	(.L_3 - .L_2)
	.align		4
.L_2:
        /*0010*/ 	.word	index@(_Z16interpolate_normPdS_S_)
        /*0014*/ 	.word	0x00000000


	//----- nvinfo : EIATTR_REGCOUNT
	.align		4
.L_3:
        /*0018*/ 	.byte	0x04, 0x2f
        /*001a*/ 	.short	(.L_5 - .L_4)
	.align		4
.L_4:
        /*001c*/ 	.word	index@(_Z18interpolate_lambdaPdS_S_)
        /*0020*/ 	.word	0x0000001e


	//----- nvinfo : EIATTR_FRAME_SIZE
	.align		4
.L_5:
        /*0024*/ 	.byte	0x04, 0x11
        /*0026*/ 	.short	(.L_7 - .L_6)
	.align		4
.L_6:
        /*0028*/ 	.word	index@(_Z18interpolate_lambdaPdS_S_)
        /*002c*/ 	.word	0x00000000


	//----- nvinfo : EIATTR_MIN_STACK_SIZE
	.align		4
.L_7:
        /*0030*/ 	.byte	0x04, 0x12
        /*0032*/ 	.short	(.L_9 - .L_8)
	.align		4
.L_8:
        /*0034*/ 	.word	index@(_Z18interpolate_lambdaPdS_S_)
        /*0038*/ 	.word	0x00000000


	//----- nvinfo : EIATTR_MIN_STACK_SIZE
	.align		4
.L_9:
        /*003c*/ 	.byte	0x04, 0x12
        /*003e*/ 	.short	(.L_11 - .L_10)
	.align		4
.L_10:
        /*0040*/ 	.word	index@(_Z16interpolate_normPdS_S_)
        /*0044*/ 	.word	0x00000000
.L_11:


//--------------------- .nv.compat                --------------------------
	.section	.nv.compat,"",@"SHT_CUDA_COMPAT_INFO"
	.align	4
        /*0000*/ 	.byte	0x02, 0x09, 0x00, 0x00, 0x02, 0x02, 0x01, 0x00, 0x02, 0x05, 0x05, 0x00, 0x03, 0x07, 0x01, 0x01
        /*0010*/ 	.byte	0x02, 0x03, 0x00, 0x00, 0x02, 0x06, 0x01, 0x00, 0x04, 0x0b, 0x08, 0x00, 0x01, 0x00, 0x00, 0x00
        /*0020*/ 	.byte	0x00, 0x00, 0x00, 0x00


//--------------------- .nv.info._Z18interpolate_lambdaPdS_S_ --------------------------
	.section	.nv.info._Z18interpolate_lambdaPdS_S_,"",@"SHT_CUDA_INFO"
	.sectionflags	@""
	.align	4


	//----- nvinfo : EIATTR_CUDA_API_VERSION
	.align		4
        /*0000*/ 	.byte	0x04, 0x37
        /*0002*/ 	.short	(.L_13 - .L_12)
.L_12:
        /*0004*/ 	.word	0x00000082


	//----- nvinfo : EIATTR_KPARAM_INFO
	.align		4
.L_13:
        /*0008*/ 	.byte	0x04, 0x17
        /*000a*/ 	.short	(.L_15 - .L_14)
.L_14:
        /*000c*/ 	.word	0x00000000
        /*0010*/ 	.short	0x0002
        /*0012*/ 	.short	0x0010
        /*0014*/ 	.byte	0x00, 0xf5, 0x21, 0x00


	//----- nvinfo : EIATTR_KPARAM_INFO
	.align		4
.L_15:
        /*0018*/ 	.byte	0x04, 0x17
        /*001a*/ 	.short	(.L_17 - .L_16)
.L_16:
        /*001c*/ 	.word	0x00000000
        /*0020*/ 	.short	0x0001
        /*0022*/ 	.short	0x0008
        /*0024*/ 	.byte	0x00, 0xf5, 0x21, 0x00


	//----- nvinfo : EIATTR_KPARAM_INFO
	.align		4
.L_17:
        /*0028*/ 	.byte	0x04, 0x17
        /*002a*/ 	.short	(.L_19 - .L_18)
.L_18:
        /*002c*/ 	.word	0x00000000
        /*0030*/ 	.short	0x0000
        /*0032*/ 	.short	0x0000
        /*0034*/ 	.byte	0x00, 0xf5, 0x21, 0x00


	//----- nvinfo : EIATTR_SPARSE_MMA_MASK
	.align		4
.L_19:
        /*0038*/ 	.byte	0x03, 0x50
        /*003a*/ 	.short	0x0000


	//----- nvinfo : EIATTR_MAXREG_COUNT
	.align		4
        /*003c*/ 	.byte	0x03, 0x1b
        /*003e*/ 	.short	0x00ff


	//----- nvinfo : EIATTR_NUM_BARRIERS
	.align		4
        /*0040*/ 	.byte	0x02, 0x4c
        /*0042*/ 	.byte	0x01
	.zero		1


	//----- nvinfo : EIATTR_MERCURY_ISA_VERSION
	.align		4
        /*0044*/ 	.byte	0x03, 0x5f
        /*0046*/ 	.short	0x0101


	//----- nvinfo : EIATTR_VRC_CTA_INIT_COUNT
	.align		4
        /*0048*/ 	.byte	0x02, 0x4a
	.zero		1
	.zero		1


	//----- nvinfo : EIATTR_EXIT_INSTR_OFFSETS
	.align		4
        /*004c*/ 	.byte	0x04, 0x1c
        /*004e*/ 	.short	(.L_21 - .L_20)


	//   ....[0]....
.L_20:
        /*0050*/ 	.word	0x00000070


	//   ....[1]....
        /*0054*/ 	.word	0x00000e00


	//----- nvinfo : EIATTR_CBANK_PARAM_SIZE
	.align		4
.L_21:
        /*0058*/ 	.byte	0x03, 0x19
        /*005a*/ 	.short	0x0018


	//----- nvinfo : EIATTR_PARAM_CBANK
	.align		4
        /*005c*/ 	.byte	0x04, 0x0a
        /*005e*/ 	.short	(.L_23 - .L_22)
	.align		4
.L_22:
        /*0060*/ 	.word	index@(.nv.constant0._Z18interpolate_lambdaPdS_S_)
        /*0064*/ 	.short	0x0380
        /*0066*/ 	.short	0x0018


	//----- nvinfo : EIATTR_SW_WAR
	.align		4
.L_23:
        /*0068*/ 	.byte	0x04, 0x36
        /*006a*/ 	.short	(.L_25 - .L_24)
.L_24:
        /*006c*/ 	.word	0x00000008
.L_25:


//--------------------- .nv.info._Z16interpolate_normPdS_S_ --------------------------
	.section	.nv.info._Z16interpolate_normPdS_S_,"",@"SHT_CUDA_INFO"
	.sectionflags	@""
	.align	4


	//----- nvinfo : EIATTR_CUDA_API_VERSION
	.align		4
        /*0000*/ 	.byte	0x04, 0x37
        /*0002*/ 	.short	(.L_27 - .L_26)
.L_26:
        /*0004*/ 	.word	0x00000082


	//----- nvinfo : EIATTR_KPARAM_INFO
	.align		4
.L_27:
        /*0008*/ 	.byte	0x04, 0x17
        /*000a*/ 	.short	(.L_29 - .L_28)
.L_28:
        /*000c*/ 	.word	0x00000000
        /*0010*/ 	.short	0x0002
        /*0012*/ 	.short	0x0010
        /*0014*/ 	.byte	0x00, 0xf5, 0x21, 0x00


	//----- nvinfo : EIATTR_KPARAM_INFO
	.align		4
.L_29:
        /*0018*/ 	.byte	0x04, 0x17
        /*001a*/ 	.short	(.L_31 - .L_30)
.L_30:
        /*001c*/ 	.word	0x00000000
        /*0020*/ 	.short	0x0001
        /*0022*/ 	.short	0x0008
        /*0024*/ 	.byte	0x00, 0xf5, 0x21, 0x00


	//----- nvinfo : EIATTR_KPARAM_INFO
	.align		4
.L_31:
        /*0028*/ 	.byte	0x04, 0x17
        /*002a*/ 	.short	(.L_33 - .L_32)
.L_32:
        /*002c*/ 	.word	0x00000000
        /*0030*/ 	.short	0x0000
        /*0032*/ 	.short	0x0000
        /*0034*/ 	.byte	0x00, 0xf5, 0x21, 0x00


	//----- nvinfo : EIATTR_SPARSE_MMA_MASK
	.align		4
.L_33:
        /*0038*/ 	.byte	0x03, 0x50
        /*003a*/ 	.short	0x0000


	//----- nvinfo : EIATTR_MAXREG_COUNT
	.align		4
        /*003c*/ 	.byte	0x03, 0x1b
        /*003e*/ 	.short	0x00ff


	//----- nvinfo : EIATTR_NUM_BARRIERS
	.align		4
        /*0040*/ 	.byte	0x02, 0x4c
        /*0042*/ 	.byte	0x01
	.zero		1


	//----- nvinfo : EIATTR_MERCURY_ISA_VERSION
	.align		4
        /*0044*/ 	.byte	0x03, 0x5f
        /*0046*/ 	.short	0x0101


	//----- nvinfo : EIATTR_VRC_CTA_INIT_COUNT
	.align		4
        /*0048*/ 	.byte	0x02, 0x4a
	.zero		1
	.zero		1


	//----- nvinfo : EIATTR_EXIT_INSTR_OFFSETS
	.align		4
        /*004c*/ 	.byte	0x04, 0x1c
        /*004e*/ 	.short	(.L_35 - .L_34)


	//   ....[0]....
.L_34:
        /*0050*/ 	.word	0x00000110


	//   ....[1]....
        /*0054*/ 	.word	0x00000a60


	//----- nvinfo : EIATTR_CBANK_PARAM_SIZE
	.align		4
.L_35:
        /*0058*/ 	.byte	0x03, 0x19
        /*005a*/ 	.short	0x0018


	//----- nvinfo : EIATTR_PARAM_CBANK
	.align		4
        /*005c*/ 	.byte	0x04, 0x0a
        /*005e*/ 	.short	(.L_37 - .L_36)
	.align		4
.L_36:
        /*0060*/ 	.word	index@(.nv.constant0._Z16interpolate_normPdS_S_)
        /*0064*/ 	.short	0x0380
        /*0066*/ 	.short	0x0018


	//----- nvinfo : EIATTR_SW_WAR
	.align		4
.L_37:
        /*0068*/ 	.byte	0x04, 0x36
        /*006a*/ 	.short	(.L_39 - .L_38)
.L_38:
        /*006c*/ 	.word	0x00000008
.L_39:


//--------------------- .nv.callgraph             --------------------------
	.section	.nv.callgraph,"",@"SHT_CUDA_CALLGRAPH"
	.align	4
	.sectionentsize	8
	.align		4
        /*0000*/ 	.word	0x00000000
	.align		4
        /*0004*/ 	.word	0xffffffff
	.align		4
        /*0008*/ 	.word	0x00000000
	.align		4
        /*000c*/ 	.word	0xfffffffe
	.align		4
        /*0010*/ 	.word	0x00000000
	.align		4
        /*0014*/ 	.word	0xfffffffd
	.align		4
        /*0018*/ 	.word	0x00000000
	.align		4
        /*001c*/ 	.word	0xfffffffc


//--------------------- .text._Z18interpolate_lambdaPdS_S_ --------------------------
	.section	.text._Z18interpolate_lambdaPdS_S_,"ax",@progbits
	.align	128
        .global         _Z18interpolate_lambdaPdS_S_
        .type           _Z18interpolate_lambdaPdS_S_,@function
        .size           _Z18interpolate_lambdaPdS_S_,(.L_x_2 - _Z18interpolate_lambdaPdS_S_)
        .other          _Z18interpolate_lambdaPdS_S_,@"STO_CUDA_ENTRY STV_DEFAULT"
_Z18interpolate_lambdaPdS_S_:
.text._Z18interpolate_lambdaPdS_S_:
[----:B------:R-:W-:Y:S01]  /*0000*/  LDC R1, c[0x0][0x37c] ;  /* 0x0000df00ff017b82 */ /* 0x000fe20000000800 */
[----:B------:R-:W0:Y:S07]  /*0010*/  S2R R0, SR_TID.X ;  /* 0x0000000000007919 */ /* 0x000e2e0000002100 */
[----:B------:R-:W0:Y:S08]  /*0020*/  S2UR UR4, SR_CTAID.X ;  /* 0x00000000000479c3 */ /* 0x000e300000002500 */
[----:B------:R-:W-:Y:S08]  /*0030*/  BAR.SYNC.DEFER_BLOCKING 0x0 ;  /* 0x0000000000007b1d */ /* 0x000ff00000010000 */
[----:B------:R-:W0:Y:S02]  /*0040*/  LDC R3, c[0x0][0x360] ;  /* 0x0000d800ff037b82 */ /* 0x000e240000000800 */
[----:B0-----:R-:W-:-:S05]  /*0050*/  IMAD R0, R3, UR4, R0 ;  /* 0x0000000403007c24 */ /* 0x001fca000f8e0200 */
[----:B------:R-:W-:-:S13]  /*0060*/  ISETP.GT.AND P0, PT, R0, 0x63f, PT ;  /* 0x0000063f0000780c */ /* 0x000fda0003f04270 */
[----:B------:R-:W-:Y:S05]  /*0070*/  @P0 EXIT ;  /* 0x000000000000094d */ /* 0x000fea0003800000 */
[----:B------:R-:W-:Y:S01]  /*0080*/  IMAD.HI R2, R0, 0x51eb851f, RZ ;  /* 0x51eb851f00027827 */ /* 0x000fe200078e02ff */
[----:B------:R-:W0:Y:S01]  /*0090*/  LDC.64 R4, c[0x0][0x390] ;  /* 0x0000e400ff047b82 */ /* 0x000e220000000a00 */
[----:B------:R-:W0:Y:S03]  /*00a0*/  LDCU.64 UR4, c[0x0][0x358] ;  /* 0x00006b00ff0477ac */ /* 0x000e260008000a00 */
[----:B------:R-:W-:-:S04]  /*00b0*/  SHF.R.U32.HI R3, RZ, 0x1f, R2 ;  /* 0x0000001fff037819 */ /* 0x000fc80000011602 */
[----:B------:R-:W-:-:S05]  /*00c0*/  LEA.HI.SX32 R9, R2, R3, 0x18 ;  /* 0x0000000302097211 */ /* 0x000fca00078fc2ff */
[----:B------:R-:W-:-:S05]  /*00d0*/  IMAD R6, R9, -0x320, R0 ;  /* 0xfffffce009067824 */ /* 0x000fca00078e0200 */
[----:B------:R-:W-:-:S04]  /*00e0*/  PRMT R2, R6, 0x9910, RZ ;  /* 0x0000991006027816 */ /* 0x000fc800000000ff */
[----:B------:R-:W-:Y:S01]  /*00f0*/  SHF.R.S32.HI R2, RZ, 0xf, R2 ;  /* 0x0000000fff027819 */ /* 0x000fe20000011402 */
[----:B0-----:R-:W2:Y:S03]  /*0100*/  LDG.E.64 R12, desc[UR4][R4.64] ;  /* 0x00000004040c7981 */ /* 0x001ea6000c1e1b00 */
[----:B------:R-:W-:Y:S01]  /*0110*/  LOP3.LUT R7, R2, 0xffff, RZ, 0xc0, !PT ;  /* 0x0000ffff02077812 */ /* 0x000fe200078ec0ff */
[----:B------:R-:W3:Y:S03]  /*0120*/  LDG.E.64 R22, desc[UR4][R4.64+0x8] ;  /* 0x0000080404167981 */ /* 0x000ee6000c1e1b00 */
[----:B------:R-:W-:Y:S01]  /*0130*/  LEA.HI R7, R7, R6, RZ, 0x13 ;  /* 0x0000000607077211 */ /* 0x000fe200078f98ff */
[----:B------:R-:W4:Y:S03]  /*0140*/  LDG.E.64 R14, desc[UR4][R4.64+0x10] ;  /* 0x00001004040e7981 */ /* 0x000f26000c1e1b00 */
[----:B------:R-:W-:Y:S01]  /*0150*/  PRMT R2, R7, 0x9910, RZ ;  /* 0x0000991007027816 */ /* 0x000fe200000000ff */
[----:B------:R-:W5:Y:S03]  /*0160*/  LDG.E.64 R10, desc[UR4][R4.64+0x18] ;  /* 0x00001804040a7981 */ /* 0x000f66000c1e1b00 */
[----:B------:R-:W-:Y:S01]  /*0170*/  SHF.R.S32.HI R2, RZ, 0x3, R2 ;  /* 0x00000003ff027819 */ /* 0x000fe20000011402 */
[----:B------:R-:W5:Y:S03]  /*0180*/  LDG.E.64 R20, desc[UR4][R4.64+0x28] ;  /* 0x0000280404147981 */ /* 0x000f66000c1e1b00 */
[----:B------:R-:W-:-:S02]  /*0190*/  PRMT R8, R2, 0x9910, RZ ;  /* 0x0000991002087816 */ /* 0x000fc400000000ff */
[----:B------:R-:W0:Y:S01]  /*01a0*/  LDC.64 R2, c[0x0][0x380] ;  /* 0x0000e000ff027b82 */ /* 0x000e220000000a00 */
[----:B------:R-:W5:Y:S02]  /*01b0*/  LDG.E.64 R18, desc[UR4][R4.64+0x30] ;  /* 0x0000300404127981 */ /* 0x000f64000c1e1b00 */
[----:B------:R-:W-:-:S05]  /*01c0*/  IMAD R8, R8, 0x6, RZ ;  /* 0x0000000608087824 */ /* 0x000fca00078e02ff */
[----:B------:R-:W-:-:S05]  /*01d0*/  PRMT R8, R8, 0x9910, RZ ;  /* 0x0000991008087816 */ /* 0x000fca00000000ff */
[----:B------:R-:W-:-:S04]  /*01e0*/  IMAD R9, R9, 0x259, R8 ;  /* 0x0000025909097824 */ /* 0x000fc800078e0208 */
[----:B0-----:R-:W-:Y:S02]  /*01f0*/  IMAD.WIDE R2, R9, 0x8, R2 ;  /* 0x0000000809027825 */ /* 0x001fe400078e0202 */
[----:B------:R-:W5:Y:S04]  /*0200*/  LDG.E.64 R8, desc[UR4][R4.64+0x20] ;  /* 0x0000200404087981 */ /* 0x000f68000c1e1b00 */
[----:B------:R-:W2:Y:S01]  /*0210*/  LDG.E.64 R16, desc[UR4][R2.64] ;  /* 0x0000000402107981 */ /* 0x000ea2000c1e1b00 */
[----:B------:R-:W-:-:S05]  /*0220*/  LOP3.LUT R7, R7, 0xfff8, RZ, 0xc0, !PT ;  /* 0x0000fff807077812 */ /* 0x000fca00078ec0ff */
[----:B------:R-:W-:-:S05]  /*0230*/  IMAD.MOV R7, RZ, RZ, -R7 ;  /* 0x000000ffff077224 */ /* 0x000fca00078e0a07 */
[----:B------:R-:W-:-:S05]  /*0240*/  PRMT R7, R7, 0x7710, RZ ;  /* 0x0000771007077816 */ /* 0x000fca00000000ff */
[----:B------:R-:W-:-:S04]  /*0250*/  IMAD.IADD R26, R6, 0x1, R7 ;  /* 0x00000001061a7824 */ /* 0x000fc800078e0207 */
[----:B------:R0:W1:Y:S02]  /*0260*/  I2F.F64.S16 R6, R26 ;  /* 0x0000001a00067312 */ /* 0x0000640000101c00 */
[----:B0-----:R-:W5:Y:S01]  /*0270*/  LDG.E.64 R26, desc[UR4][R4.64+0x58] ;  /* 0x00005804041a7981 */ /* 0x001f62000c1e1b00 */
[----:B-1----:R-:W-:-:S08]  /*0280*/  DMUL R6, R6, 7 ;  /* 0x401c000006067828 */ /* 0x002fd00000000000 */
[----:B------:R-:W-:Y:S02]  /*0290*/  DMUL R6, R6, 0.125 ;  /* 0x3fc0000006067828 */ /* 0x000fe40000000000 */
[C---:B--2---:R-:W-:Y:S02]  /*02a0*/  DFMA R12, R16.reuse, R12, RZ ;  /* 0x0000000c100c722b */ /* 0x044fe400000000ff */
[C---:B---3--:R-:W-:Y:S02]  /*02b0*/  DMUL R22, R16.reuse, R22 ;  /* 0x0000001610167228 */ /* 0x048fe40000000000 */
[----:B----4-:R-:W-:-:S06]  /*02c0*/  DMUL R14, R16, R14 ;  /* 0x0000000e100e7228 */ /* 0x010fcc0000000000 */
[C---:B------:R-:W-:Y:S02]  /*02d0*/  DFMA R12, R6.reuse, R22, R12 ;  /* 0x00000016060c722b */ /* 0x040fe4000000000c */
[----:B------:R-:W-:Y:S02]  /*02e0*/  DMUL R22, R6, R6 ;  /* 0x0000000606167228 */ /* 0x000fe40000000000 */
[----:B-----5:R-:W-:-:S06]  /*02f0*/  DMUL R10, R16, R10 ;  /* 0x0000000a100a7228 */ /* 0x020fcc0000000000 */
[----:B------:R-:W-:Y:S02]  /*0300*/  DFMA R12, R22, R14, R12 ;  /* 0x0000000e160c722b */ /* 0x000fe4000000000c */
[----:B------:R-:W-:Y:S01]  /*0310*/  DMUL R24, R6, R22 ;  /* 0x0000001606187228 */ /* 0x000fe20000000000 */
[----:B------:R-:W2:Y:S01]  /*0320*/  LDG.E.64 R14, desc[UR4][R2.64+0x8] ;  /* 0x00000804020e7981 */ /* 0x000ea2000c1e1b00 */
[----:B------:R-:W-:-:S06]  /*0330*/  DMUL R8, R16, R8 ;  /* 0x0000000810087228 */ /* 0x000fcc0000000000 */
[----:B------:R-:W-:Y:S01]  /*0340*/  DFMA R22, R24, R10, R12 ;  /* 0x0000000a1816722b */ /* 0x000fe2000000000c */
[----:B------:R-:W2:Y:S01]  /*0350*/  LDG.E.64 R10, desc[UR4][R4.64+0x38] ;  /* 0x00003804040a7981 */ /* 0x000ea2000c1e1b00 */
[----:B------:R-:W-:-:S03]  /*0360*/  DMUL R24, R6, R24 ;  /* 0x0000001806187228 */ /* 0x000fc60000000000 */
[----:B------:R-:W3:Y:S01]  /*0370*/  LDG.E.64 R12, desc[UR4][R4.64+0x40] ;  /* 0x00004004040c7981 */ /* 0x000ee2000c1e1b00 */
[----:B------:R-:W-:-:S04]  /*0380*/  DMUL R20, R16, R20 ;  /* 0x0000001410147228 */ /* 0x000fc80000000000 */
[----:B------:R-:W-:Y:S01]  /*0390*/  DFMA R22, R24, R8, R22 ;  /* 0x000000081816722b */ /* 0x000fe20000000016 */
[----:B------:R-:W4:Y:S01]  /*03a0*/  LDG.E.64 R8, desc[UR4][R4.64+0x48] ;  /* 0x0000480404087981 */ /* 0x000f22000c1e1b00 */
[----:B------:R-:W-:-:S08]  /*03b0*/  DMUL R24, R6, R24 ;  /* 0x0000001806187228 */ /* 0x000fd00000000000 */
[----:B------:R-:W-:Y:S01]  /*03c0*/  DFMA R20, R24, R20, R22 ;  /* 0x000000141814722b */ /* 0x000fe20000000016 */
[----:B------:R-:W5:Y:S01]  /*03d0*/  LDG.E.64 R22, desc[UR4][R4.64+0x50] ;  /* 0x0000500404167981 */ /* 0x000f62000c1e1b00 */
[----:B------:R-:W-:Y:S02]  /*03e0*/  DMUL R18, R16, R18 ;  /* 0x0000001210127228 */ /* 0x000fe40000000000 */
[----:B------:R-:W-:Y:S01]  /*03f0*/  DMUL R24, R6, R24 ;  /* 0x0000001806187228 */ /* 0x000fe20000000000 */
[----:B------:R-:W5:Y:S07]  /*0400*/  LDG.E.64 R16, desc[UR4][R4.64+0x68] ;  /* 0x0000680404107981 */ /* 0x000f6e000c1e1b00 */
[----:B------:R-:W-:Y:S01]  /*0410*/  DFMA R20, R24, R18, R20 ;  /* 0x000000121814722b */ /* 0x000fe20000000014 */
[----:B------:R-:W5:Y:S07]  /*0420*/  LDG.E.64 R18, desc[UR4][R4.64+0x60] ;  /* 0x0000600404127981 */ /* 0x000f6e000c1e1b00 */
[----:B--2---:R-:W-:-:S02]  /*0430*/  DFMA R10, R14, R10, R20 ;  /* 0x0000000a0e0a722b */ /* 0x004fc40000000014 */
[----:B------:R-:W-:Y:S02]  /*0440*/  DADD R20, R6, -1 ;  /* 0xbff0000006147429 */ /* 0x000fe40000000000 */
[----:B---3--:R-:W-:-:S08]  /*0450*/  DMUL R12, R14, R12 ;  /* 0x0000000c0e0c7228 */ /* 0x008fd00000000000 */
[----:B------:R-:W-:Y:S02]  /*0460*/  DFMA R10, R20, R12, R10 ;  /* 0x0000000c140a722b */ /* 0x000fe4000000000a */
[----:B----4-:R-:W-:Y:S02]  /*0470*/  DMUL R12, R14, R8 ;  /* 0x000000080e0c7228 */ /* 0x010fe40000000000 */
[----:B------:R-:W-:Y:S02]  /*0480*/  DMUL R8, R20, R20 ;  /* 0x0000001414087228 */ /* 0x000fe40000000000 */
[----:B-----5:R-:W-:-:S06]  /*0490*/  DMUL R22, R14, R22 ;  /* 0x000000160e167228 */ /* 0x020fcc0000000000 */
[----:B------:R-:W-:Y:S02]  /*04a0*/  DFMA R10, R8, R12, R10 ;  /* 0x0000000c080a722b */ /* 0x000fe4000000000a */
[----:B------:R-:W-:Y:S01]  /*04b0*/  DMUL R8, R20, R8 ;  /* 0x0000000814087228 */ /* 0x000fe20000000000 */
[----:B------:R-:W2:Y:S01]  /*04c0*/  LDG.E.64 R12, desc[UR4][R4.64+0x78] ;  /* 0x00007804040c7981 */ /* 0x000ea2000c1e1b00 */
[----:B------:R-:W-:-:S06]  /*04d0*/  DMUL R26, R14, R26 ;  /* 0x0000001a0e1a7228 */ /* 0x000fcc0000000000 */
[----:B------:R-:W-:Y:S02]  /*04e0*/  DFMA R22, R8, R22, R10 ;  /* 0x000000160816722b */ /* 0x000fe4000000000a */
[----:B------:R-:W-:Y:S01]  /*04f0*/  DMUL R24, R20, R8 ;  /* 0x0000000814187228 */ /* 0x000fe20000000000 */
[----:B------:R-:W2:Y:S01]  /*0500*/  LDG.E.64 R10, desc[UR4][R2.64+0x10] ;  /* 0x00001004020a7981 */ /* 0x000ea2000c1e1b00 */
[----:B------:R-:W-:-:S03]  /*0510*/  DMUL R18, R14, R18 ;  /* 0x000000120e127228 */ /* 0x000fc60000000000 */
[----:B------:R-:W3:Y:S03]  /*0520*/  LDG.E.64 R8, desc[UR4][R4.64+0x70] ;  /* 0x0000700404087981 */ /* 0x000ee6000c1e1b00 */
[----:B------:R-:W-:Y:S02]  /*0530*/  DFMA R22, R24, R26, R22 ;  /* 0x0000001a1816722b */ /* 0x000fe40000000016 */
[----:B------:R-:W-:-:S08]  /*0540*/  DMUL R24, R20, R24 ;  /* 0x0000001814187228 */ /* 0x000fd00000000000 */
[----:B------:R-:W-:Y:S01]  /*0550*/  DFMA R22, R24, R18, R22 ;  /* 0x000000121816722b */ /* 0x000fe20000000016 */
[----:B------:R-:W4:Y:S01]  /*0560*/  LDG.E.64 R18, desc[UR4][R4.64+0x80] ;  /* 0x0000800404127981 */ /* 0x000f22000c1e1b00 */
[----:B------:R-:W-:-:S03]  /*0570*/  DMUL R26, R20, R24 ;  /* 0x00000018141a7228 */ /* 0x000fc60000000000 */
[----:B------:R-:W5:Y:S01]  /*0580*/  LDG.E.64 R20, desc[UR4][R4.64+0x88] ;  /* 0x0000880404147981 */ /* 0x000f62000c1e1b00 */
[----:B------:R-:W-:-:S03]  /*0590*/  DMUL R16, R14, R16 ;  /* 0x000000100e107228 */ /* 0x000fc60000000000 */
[----:B------:R-:W5:Y:S04]  /*05a0*/  LDG.E.64 R24, desc[UR4][R4.64+0x90] ;  /* 0x0000900404187981 */ /* 0x000f68000c1e1b00 */
[----:B------:R-:W5:Y:S01]  /*05b0*/  LDG.E.64 R14, desc[UR4][R4.64+0xa0] ;  /* 0x0000a004040e7981 */ /* 0x000f62000c1e1b00 */
[----:B------:R-:W-:-:S03]  /*05c0*/  DFMA R22, R26, R16, R22 ;  /* 0x000000101a16722b */ /* 0x000fc60000000016 */
[----:B------:R-:W5:Y:S01]  /*05d0*/  LDG.E.64 R16, desc[UR4][R4.64+0x98] ;  /* 0x0000980404107981 */ /* 0x000f62000c1e1b00 */
[----:B--2---:R-:W-:-:S04]  /*05e0*/  DMUL R12, R10, R12 ;  /* 0x0000000c0a0c7228 */ /* 0x004fc80000000000 */
[----:B---3--:R-:W-:Y:S02]  /*05f0*/  DFMA R8, R10, R8, R22 ;  /* 0x000000080a08722b */ /* 0x008fe40000000016 */
[----:B------:R-:W-:-:S08]  /*0600*/  DADD R22, R6, -2 ;  /* 0xc000000006167429 */ /* 0x000fd00000000000 */
[C---:B------:R-:W-:Y:S02]  /*0610*/  DFMA R8, R22.reuse, R12, R8 ;  /* 0x0000000c1608722b */ /* 0x040fe40000000008 */
[----:B------:R-:W-:Y:S02]  /*0620*/  DMUL R12, R22, R22 ;  /* 0x00000016160c7228 */ /* 0x000fe40000000000 */
[C---:B----4-:R-:W-:Y:S02]  /*0630*/  DMUL R18, R10.reuse, R18 ;  /* 0x000000120a127228 */ /* 0x050fe40000000000 */
[----:B-----5:R-:W-:-:S06]  /*0640*/  DMUL R20, R10, R20 ;  /* 0x000000140a147228 */ /* 0x020fcc0000000000 */
[----:B------:R-:W-:Y:S02]  /*0650*/  DFMA R8, R12, R18, R8 ;  /* 0x000000120c08722b */ /* 0x000fe40000000008 */
[----:B------:R-:W-:Y:S02]  /*0660*/  DMUL R12, R22, R12 ;  /* 0x0000000c160c7228 */ /* 0x000fe40000000000 */
[----:B------:R-:W-:-:S06]  /*0670*/  DMUL R24, R10, R24 ;  /* 0x000000180a187228 */ /* 0x000fcc0000000000 */
[----:B------:R-:W-:Y:S02]  /*0680*/  DFMA R20, R12, R20, R8 ;  /* 0x000000140c14722b */ /* 0x000fe40000000008 */
[----:B------:R-:W-:Y:S01]  /*0690*/  DMUL R18, R22, R12 ;  /* 0x0000000c16127228 */ /* 0x000fe20000000000 */
[----:B------:R-:W2:Y:S01]  /*06a0*/  LDG.E.64 R8, desc[UR4][R2.64+0x18] ;  /* 0x0000180402087981 */ /* 0x000ea2000c1e1b00 */
[----:B------:R-:W-:-:S03]  /*06b0*/  DMUL R16, R10, R16 ;  /* 0x000000100a107228 */ /* 0x000fc60000000000 */
[----:B------:R-:W2:Y:S03]  /*06c0*/  LDG.E.64 R12, desc[UR4][R4.64+0xa8] ;  /* 0x0000a804040c7981 */ /* 0x000ea6000c1e1b00 */
[----:B------:R-:W-:Y:S02]  /*06d0*/  DFMA R20, R18, R24, R20 ;  /* 0x000000181214722b */ /* 0x000fe40000000014 */
[----:B------:R-:W-:Y:S01]  /*06e0*/  DMUL R24, R22, R18 ;  /* 0x0000001216187228 */ /* 0x000fe20000000000 */
[----:B------:R-:W3:Y:S07]  /*06f0*/  LDG.E.64 R18, desc[UR4][R4.64+0xb0] ;  /* 0x0000b00404127981 */ /* 0x000eee000c1e1b00 */
[----:B------:R-:W-:Y:S01]  /*0700*/  DFMA R16, R24, R16, R20 ;  /* 0x000000101810722b */ /* 0x000fe20000000014 */
[----:B------:R-:W4:Y:S01]  /*0710*/  LDG.E.64 R20, desc[UR4][R4.64+0xb8] ;  /* 0x0000b80404147981 */ /* 0x000f22000c1e1b00 */
[----:B------:R-:W-:-:S03]  /*0720*/  DMUL R24, R22, R24 ;  /* 0x0000001816187228 */ /* 0x000fc60000000000 */
[----:B------:R-:W5:Y:S01]  /*0730*/  LDG.E.64 R22, desc[UR4][R4.64+0xc0] ;  /* 0x0000c00404167981 */ /* 0x000f62000c1e1b00 */
[----:B------:R-:W-:-:S03]  /*0740*/  DMUL R14, R10, R14 ;  /* 0x0000000e0a0e7228 */ /* 0x000fc60000000000 */
[----:B------:R-:W5:Y:S05]  /*0750*/  LDG.E.64 R10, desc[UR4][R4.64+0xc8] ;  /* 0x0000c804040a7981 */ /* 0x000f6a000c1e1b00 */
[----:B------:R-:W-:Y:S01]  /*0760*/  DFMA R24, R24, R14, R16 ;  /* 0x0000000e1818722b */ /* 0x000fe20000000010 */
[----:B------:R-:W5:Y:S04]  /*0770*/  LDG.E.64 R16, desc[UR4][R4.64+0xd0] ;  /* 0x0000d00404107981 */ /* 0x000f68000c1e1b00 */
[----:B------:R-:W5:Y:S03]  /*0780*/  LDG.E.64 R14, desc[UR4][R4.64+0xd8] ;  /* 0x0000d804040e7981 */ /* 0x000f66000c1e1b00 */
        /* <DEDUP_REMOVED lines=14> */
[----:B------:R-:W3:Y:S03]  /*0870*/  LDG.E.64 R18, desc[UR4][R4.64+0xe8] ;  /* 0x0000e80404127981 */ /* 0x000ee6000c1e1b00 */
[----:B------:R-:W-:Y:S01]  /*0880*/  DFMA R22, R20, R10, R22 ;  /* 0x0000000a1416722b */ /* 0x000fe20000000016 */
[----:B------:R-:W2:Y:S01]  /*0890*/  LDG.E.64 R10, desc[UR4][R2.64+0x20] ;  /* 0x00002004020a7981 */ /* 0x000ea2000c1e1b00 */
        /* <DEDUP_REMOVED lines=9> */
[----:B------:R-:W5:Y:S05]  /*0930*/  LDG.E.64 R14, desc[UR4][R4.64+0x108] ;  /* 0x00010804040e7981 */ /* 0x000f6a000c1e1b00 */
[C---:B--2---:R-:W-:Y:S02]  /*0940*/  DFMA R12, R10.reuse, R12, R22 ;  /* 0x0000000c0a0c722b */ /* 0x044fe40000000016 */
[----:B---3--:R-:W-:Y:S02]  /*0950*/  DMUL R18, R10, R18 ;  /* 0x000000120a127228 */ /* 0x008fe40000000000 */
[----:B------:R-:W-:-:S08]  /*0960*/  DADD R22, R6, -4 ;  /* 0xc010000006167429 */ /* 0x000fd00000000000 */
        /* <DEDUP_REMOVED lines=11> */
[----:B------:R-:W-:-:S06]  /*0a20*/  DMUL R14, R10, R14 ;  /* 0x0000000e0a0e7228 */ /* 0x000fcc0000000000 */
[----:B------:R-:W-:Y:S01]  /*0a30*/  DFMA R24, R20, R24, R12 ;  /* 0x000000181418722b */ /* 0x000fe2000000000c */
[----:B------:R-:W3:Y:S01]  /*0a40*/  LDG.E.64 R12, desc[UR4][R4.64+0x120] ;  /* 0x00012004040c7981 */ /* 0x000ee2000c1e1b00 */
[----:B------:R-:W-:-:S03]  /*0a50*/  DMUL R20, R22, R20 ;  /* 0x0000001416147228 */ /* 0x000fc60000000000 */
[----:B------:R-:W4:Y:S05]  /*0a60*/  LDG.E.64 R2, desc[UR4][R2.64+0x30] ;  /* 0x0000300402027981 */ /* 0x000f2a000c1e1b00 */
[----:B------:R-:W-:Y:S01]  /*0a70*/  DFMA R24, R20, R14, R24 ;  /* 0x0000000e1418722b */ /* 0x000fe20000000018 */
[----:B------:R-:W5:Y:S01]  /*0a80*/  LDG.E.64 R14, desc[UR4][R4.64+0x128] ;  /* 0x00012804040e7981 */ /* 0x000f62000c1e1b00 */
[----:B------:R-:W-:-:S03]  /*0a90*/  DMUL R22, R22, R20 ;  /* 0x0000001416167228 */ /* 0x000fc60000000000 */
[----:B------:R-:W4:Y:S01]  /*0aa0*/  LDG.E.64 R20, desc[UR4][R4.64+0x130] ;  /* 0x0001300404147981 */ /* 0x000f22000c1e1b00 */
[----:B------:R-:W-:-:S03]  /*0ab0*/  DMUL R10, R10, R8 ;  /* 0x000000080a0a7228 */ /* 0x000fc60000000000 */
[----:B------:R-:W4:Y:S05]  /*0ac0*/  LDG.E.64 R8, desc[UR4][R4.64+0x138] ;  /* 0x0001380404087981 */ /* 0x000f2a000c1e1b00 */
[----:B------:R-:W-:Y:S01]  /*0ad0*/  DFMA R24, R22, R10, R24 ;  /* 0x0000000a1618722b */ /* 0x000fe20000000018 */
[----:B------:R-:W4:Y:S04]  /*0ae0*/  LDG.E.64 R22, desc[UR4][R4.64+0x140] ;  /* 0x0001400404167981 */ /* 0x000f28000c1e1b00 */
[----:B------:R-:W4:Y:S03]  /*0af0*/  LDG.E.64 R10, desc[UR4][R4.64+0x148] ;  /* 0x00014804040a7981 */ /* 0x000f26000c1e1b00 */
[----:B--2---:R-:W-:-:S02]  /*0b00*/  DFMA R18, R16, R18, R24 ;  /* 0x000000121012722b */ /* 0x004fc40000000018 */
[----:B---3--:R-:W-:Y:S02]  /*0b10*/  DMUL R24, R16, R12 ;  /* 0x0000000c10187228 */ /* 0x008fe40000000000 */
[----:B------:R-:W-:-:S08]  /*0b20*/  DADD R12, R6, -5 ;  /* 0xc0140000060c7429 */ /* 0x000fd00000000000 */
[----:B------:R-:W-:Y:S02]  /*0b30*/  DFMA R18, R12, R24, R18 ;  /* 0x000000180c12722b */ /* 0x000fe40000000012 */
[----:B-----5:R-:W-:Y:S02]  /*0b40*/  DMUL R14, R16, R14 ;  /* 0x0000000e100e7228 */ /* 0x020fe40000000000 */
[----:B------:R-:W-:Y:S02]  /*0b50*/  DMUL R24, R12, R12 ;  /* 0x0000000c0c187228 */ /* 0x000fe40000000000 */
[----:B----4-:R-:W-:-:S06]  /*0b60*/  DMUL R20, R16, R20 ;  /* 0x0000001410147228 */ /* 0x010fcc0000000000 */
        /* <DEDUP_REMOVED lines=9> */
[----:B------:R-:W-:Y:S02]  /*0c00*/  DMUL R24, R12, R20 ;  /* 0x000000140c187228 */ /* 0x000fe40000000000 */
[----:B------:R-:W-:Y:S01]  /*0c10*/  DMUL R22, R16, R22 ;  /* 0x0000001610167228 */ /* 0x000fe20000000000 */
[----:B------:R-:W5:Y:S07]  /*0c20*/  LDG.E.64 R20, desc[UR4][R4.64+0x168] ;  /* 0x0001680404147981 */ /* 0x000f6e000c1e1b00 */
[----:B------:R-:W-:-:S02]  /*0c30*/  DFMA R22, R24, R22, R26 ;  /* 0x000000161816722b */ /* 0x000fc4000000001a */
[----:B------:R-:W-:Y:S01]  /*0c40*/  DMUL R24, R12, R24 ;  /* 0x000000180c187228 */ /* 0x000fe20000000000 */
[----:B------:R-:W5:Y:S01]  /*0c50*/  LDG.E.64 R12, desc[UR4][R4.64+0x170] ;  /* 0x00017004040c7981 */ /* 0x000f62000c1e1b00 */
[----:B------:R-:W-:-:S03]  /*0c60*/  DMUL R26, R16, R10 ;  /* 0x0000000a101a7228 */ /* 0x000fc60000000000 */
[----:B------:R-:W5:Y:S04]  /*0c70*/  LDG.E.64 R10, desc[UR4][R4.64+0x178] ;  /* 0x00017804040a7981 */ /* 0x000f68000c1e1b00 */
[----:B------:R0:W5:Y:S01]  /*0c80*/  LDG.E.64 R16, desc[UR4][R4.64+0x180] ;  /* 0x0001800404107981 */ /* 0x000162000c1e1b00 */
[----:B------:R-:W-:Y:S02]  /*0c90*/  DFMA R22, R24, R26, R22 ;  /* 0x0000001a1816722b */ /* 0x000fe40000000016 */
[----:B------:R-:W-:Y:S01]  /*0ca0*/  DADD R6, R6, -6 ;  /* 0xc018000006067429 */ /* 0x000fe20000000000 */
[----:B0-----:R-:W0:Y:S02]  /*0cb0*/  LDC.64 R4, c[0x0][0x388] ;  /* 0x0000e200ff047b82 */ /* 0x001e240000000a00 */
[----:B0-----:R-:W-:-:S03]  /*0cc0*/  IMAD.WIDE R4, R0, 0x8, R4 ;  /* 0x0000000800047825 */ /* 0x001fc600078e0204 */
[C---:B--2---:R-:W-:Y:S02]  /*0cd0*/  DFMA R14, R2.reuse, R14, R22 ;  /* 0x0000000e020e722b */ /* 0x044fe40000000016 */
[----:B---3--:R-:W-:-:S08]  /*0ce0*/  DMUL R8, R2, R8 ;  /* 0x0000000802087228 */ /* 0x008fd00000000000 */
        /* <DEDUP_REMOVED lines=8> */
[----:B------:R-:W-:Y:S02]  /*0d70*/  DMUL R14, R6, R14 ;  /* 0x0000000e060e7228 */ /* 0x000fe40000000000 */
[----:B------:R-:W-:-:S06]  /*0d80*/  DMUL R10, R2, R10 ;  /* 0x0000000a020a7228 */ /* 0x000fcc0000000000 */
[----:B------:R-:W-:Y:S02]  /*0d90*/  DFMA R8, R14, R12, R8 ;  /* 0x0000000c0e08722b */ /* 0x000fe40000000008 */
[----:B------:R-:W-:Y:S02]  /*0da0*/  DMUL R14, R6, R14 ;  /* 0x0000000e060e7228 */ /* 0x000fe40000000000 */
[----:B------:R-:W-:-:S06]  /*0db0*/  DMUL R16, R2, R16 ;  /* 0x0000001002107228 */ /* 0x000fcc0000000000 */
[----:B------:R-:W-:Y:S02]  /*0dc0*/  DMUL R6, R6, R14 ;  /* 0x0000000e06067228 */ /* 0x000fe40000000000 */
[----:B------:R-:W-:-:S08]  /*0dd0*/  DFMA R8, R14, R10, R8 ;  /* 0x0000000a0e08722b */ /* 0x000fd00000000008 */
[----:B------:R-:W-:-:S07]  /*0de0*/  DFMA R6, R6, R16, R8 ;  /* 0x000000100606722b */ /* 0x000fce0000000008 */
[----:B------:R-:W-:Y:S01]  /*0df0*/  STG.E.64 desc[UR4][R4.64], R6 ;  /* 0x0000000604007986 */ /* 0x000fe2000c101b04 */
[----:B------:R-:W-:Y:S05]  /*0e00*/  EXIT ;  /* 0x000000000000794d */ /* 0x000fea0003800000 */
.L_x_0:
[----:B------:R-:W-:-:S00]  /*0e10*/  BRA `(.L_x_0) ;  /* 0xfffffffc00fc7947 */ /* 0x000fc0000383ffff */
[----:B------:R-:W-:-:S00]  /*0e20*/  NOP ;  /* 0x0000000000007918 */ /* 0x000fc00000000000 */
        /* <DEDUP_REMOVED lines=13> */
.L_x_2:


//--------------------- .text._Z16interpolate_normPdS_S_ --------------------------
	.section	.text._Z16interpolate_normPdS_S_,"ax",@progbits
	.align	128
        .global         _Z16interpolate_normPdS_S_
        .type           _Z16interpolate_normPdS_S_,@function
        .size           _Z16interpolate_normPdS_S_,(.L_x_3 - _Z16interpolate_normPdS_S_)
        .other          _Z16interpolate_normPdS_S_,@"STO_CUDA_ENTRY STV_DEFAULT"
_Z16interpolate_normPdS_S_:
.text._Z16interpolate_normPdS_S_:
[----:B------:R-:W-:Y:S01]  /*0000*/  LDC R1, c[0x0][0x37c] ;  /* 0x0000df00ff017b82 */ /* 0x000fe20000000800 */
[----:B------:R-:W0:Y:S01]  /*0010*/  S2R R7, SR_TID.X ;  /* 0x0000000000077919 */ /* 0x000e220000002100 */
[----:B------:R-:W1:Y:S01]  /*0020*/  LDCU.64 UR6, c[0x0][0x358] ;  /* 0x00006b00ff0677ac */ /* 0x000e620008000a00 */
[----:B0-----:R-:W-:-:S13]  /*0030*/  ISETP.GT.U32.AND P0, PT, R7, 0x23, PT ;  /* 0x000000230700780c */ /* 0x001fda0003f04070 */
[----:B------:R-:W0:Y:S02]  /*0040*/  @!P0 LDC.64 R2, c[0x0][0x390] ;  /* 0x0000e400ff028b82 */ /* 0x000e240000000a00 */
[----:B0-----:R-:W-:-:S06]  /*0050*/  @!P0 IMAD.WIDE.U32 R2, R7, 0x8, R2 ;  /* 0x0000000807028825 */ /* 0x001fcc00078e0002 */
[----:B-1----:R-:W2:Y:S01]  /*0060*/  @!P0 LDG.E.64 R2, desc[UR6][R2.64] ;  /* 0x0000000602028981 */ /* 0x002ea2000c1e1b00 */
[----:B------:R-:W0:Y:S01]  /*0070*/  S2UR UR4, SR_CTAID.X ;  /* 0x00000000000479c3 */ /* 0x000e220000002500 */
[----:B------:R-:W-:Y:S01]  /*0080*/  @!P0 MOV R4, 0x400 ;  /* 0x0000040000048802 */ /* 0x000fe20000000f00 */
[----:B------:R-:W1:Y:S06]  /*0090*/  @!P0 S2R R5, SR_CgaCtaId ;  /* 0x0000000000058919 */ /* 0x000e6c0000008800 */
[----:B------:R-:W0:Y:S02]  /*00a0*/  LDC R0, c[0x0][0x360] ;  /* 0x0000d800ff007b82 */ /* 0x000e240000000800 */
[----:B0-----:R-:W-:Y:S01]  /*00b0*/  IMAD R0, R0, UR4, R7 ;  /* 0x0000000400007c24 */ /* 0x001fe2000f8e0207 */
[----:B-1----:R-:W-:-:S04]  /*00c0*/  @!P0 LEA R4, R5, R4, 0x18 ;  /* 0x0000000405048211 */ /* 0x002fc800078ec0ff */
[----:B------:R-:W-:Y:S01]  /*00d0*/  ISETP.GT.AND P1, PT, R0, 0x63f, PT ;  /* 0x0000063f0000780c */ /* 0x000fe20003f24270 */
[----:B------:R-:W-:-:S05]  /*00e0*/  @!P0 IMAD R5, R7, 0x8, R4 ;  /* 0x0000000807058824 */ /* 0x000fca00078e0204 */
[----:B--2---:R0:W-:Y:S01]  /*00f0*/  @!P0 STS.64 [R5], R2 ;  /* 0x0000000205008388 */ /* 0x0041e20000000a00 */
[----:B------:R-:W-:Y:S06]  /*0100*/  BAR.SYNC.DEFER_BLOCKING 0x0 ;  /* 0x0000000000007b1d */ /* 0x000fec0000010000 */
[----:B------:R-:W-:Y:S05]  /*0110*/  @P1 EXIT ;  /* 0x000000000000194d */ /* 0x000fea0003800000 */
[----:B0-----:R-:W-:Y:S01]  /*0120*/  IMAD.HI R2, R0, 0x51eb851f, RZ ;  /* 0x51eb851f00027827 */ /* 0x001fe200078e02ff */
[----:B------:R-:W0:Y:S04]  /*0130*/  LDC.64 R18, c[0x0][0x380] ;  /* 0x0000e000ff127b82 */ /* 0x000e280000000a00 */
[----:B------:R-:W-:-:S04]  /*0140*/  SHF.R.U32.HI R3, RZ, 0x1f, R2 ;  /* 0x0000001fff037819 */ /* 0x000fc80000011602 */
[----:B------:R-:W-:-:S05]  /*0150*/  LEA.HI.SX32 R3, R2, R3, 0x18 ;  /* 0x0000000302037211 */ /* 0x000fca00078fc2ff */
[----:B------:R-:W-:-:S05]  /*0160*/  IMAD R2, R3, -0x320, R0 ;  /* 0xfffffce003027824 */ /* 0x000fca00078e0200 */
[----:B------:R-:W-:-:S04]  /*0170*/  PRMT R4, R2, 0x9910, RZ ;  /* 0x0000991002047816 */ /* 0x000fc800000000ff */
[----:B------:R-:W-:-:S04]  /*0180*/  SHF.R.S32.HI R4, RZ, 0xf, R4 ;  /* 0x0000000fff047819 */ /* 0x000fc80000011404 */
[----:B------:R-:W-:-:S04]  /*0190*/  LOP3.LUT R5, R4, 0xffff, RZ, 0xc0, !PT ;  /* 0x0000ffff04057812 */ /* 0x000fc800078ec0ff */
[----:B------:R-:W-:-:S04]  /*01a0*/  LEA.HI R8, R5, R2, RZ, 0x13 ;  /* 0x0000000205087211 */ /* 0x000fc800078f98ff */
[----:B------:R-:W-:-:S04]  /*01b0*/  PRMT R4, R8, 0x9910, RZ ;  /* 0x0000991008047816 */ /* 0x000fc800000000ff */
[----:B------:R-:W-:-:S04]  /*01c0*/  SHF.R.S32.HI R4, RZ, 0x3, R4 ;  /* 0x00000003ff047819 */ /* 0x000fc80000011404 */
[----:B------:R-:W-:-:S05]  /*01d0*/  PRMT R4, R4, 0x9910, RZ ;  /* 0x0000991004047816 */ /* 0x000fca00000000ff */
[----:B------:R-:W-:-:S05]  /*01e0*/  IMAD R4, R4, 0x6, RZ ;  /* 0x0000000604047824 */ /* 0x000fca00078e02ff */
[----:B------:R-:W-:-:S05]  /*01f0*/  PRMT R4, R4, 0x9910, RZ ;  /* 0x0000991004047816 */ /* 0x000fca00000000ff */
[----:B------:R-:W-:-:S04]  /*0200*/  IMAD R3, R3, 0x258, R4 ;  /* 0x0000025803037824 */ /* 0x000fc800078e0204 */
[----:B0-----:R-:W-:-:S05]  /*0210*/  IMAD.WIDE R18, R3, 0x8, R18 ;  /* 0x0000000803127825 */ /* 0x001fca00078e0212 */
[----:B------:R-:W2:Y:S04]  /*0220*/  LDG.E.64 R24, desc[UR6][R18.64] ;  /* 0x0000000612187981 */ /* 0x000ea8000c1e1b00 */
[----:B------:R-:W3:Y:S04]  /*0230*/  LDG.E.64 R16, desc[UR6][R18.64+0x8] ;  /* 0x0000080612107981 */ /* 0x000ee8000c1e1b00 */
[----:B------:R-:W4:Y:S01]  /*0240*/  LDG.E.64 R22, desc[UR6][R18.64+0x10] ;  /* 0x0000100612167981 */ /* 0x000f22000c1e1b00 */
[----:B------:R-:W0:Y:S01]  /*0250*/  S2UR UR5, SR_CgaCtaId ;  /* 0x00000000000579c3 */ /* 0x000e220000008800 */
[----:B------:R-:W-:Y:S01]  /*0260*/  UMOV UR4, 0x400 ;  /* 0x0000040000047882 */ /* 0x000fe20000000000 */
[----:B------:R-:W-:Y:S01]  /*0270*/  LOP3.LUT R8, R8, 0xfff8, RZ, 0xc0, !PT ;  /* 0x0000fff808087812 */ /* 0x000fe200078ec0ff */
[----:B------:R-:W5:Y:S04]  /*0280*/  LDG.E.64 R20, desc[UR6][R18.64+0x18] ;  /* 0x0000180612147981 */ /* 0x000f68000c1e1b00 */
[----:B------:R-:W-:Y:S01]  /*0290*/  IMAD.MOV R3, RZ, RZ, -R8 ;  /* 0x000000ffff037224 */ /* 0x000fe200078e0a08 */
[----:B0-----:R-:W-:-:S09]  /*02a0*/  ULEA UR4, UR5, UR4, 0x18 ;  /* 0x0000000405047291 */ /* 0x001fd2000f8ec0ff */
[----:B------:R-:W2:Y:S01]  /*02b0*/  LDS.128 R4, [UR4] ;  /* 0x00000004ff047984 */ /* 0x000ea20008000c00 */
[----:B------:R-:W-:-:S03]  /*02c0*/  PRMT R3, R3, 0x7710, RZ ;  /* 0x0000771003037816 */ /* 0x000fc600000000ff */
[----:B------:R-:W0:Y:S02]  /*02d0*/  LDS.128 R12, [UR4+0x10] ;  /* 0x00001004ff0c7984 */ /* 0x000e240008000c00 */
[----:B------:R-:W-:Y:S02]  /*02e0*/  IMAD.IADD R28, R2, 0x1, R3 ;  /* 0x00000001021c7824 */ /* 0x000fe400078e0203 */
[----:B------:R-:W1:Y:S02]  /*02f0*/  LDS.128 R8, [UR4+0x20] ;  /* 0x00002004ff087984 */ /* 0x000e640008000c00 */
[----:B------:R-:W0:Y:S02]  /*0300*/  I2F.F64.S16 R2, R28 ;  /* 0x0000001c00027312 */ /* 0x000e240000101c00 */
[----:B0-----:R-:W-:Y:S02]  /*0310*/  DMUL R2, R2, 6 ;  /* 0x4018000002027828 */ /* 0x001fe40000000000 */
[----:B--2---:R-:W-:-:S02]  /*0320*/  DMUL R26, R24, R6 ;  /* 0x00000006181a7228 */ /* 0x004fc40000000000 */
[----:B------:R-:W-:-:S04]  /*0330*/  DFMA R4, R24, R4, RZ ;  /* 0x000000041804722b */ /* 0x000fc800000000ff */
[----:B------:R-:W-:Y:S02]  /*0340*/  DMUL R6, R2, 0.125 ;  /* 0x3fc0000002067828 */ /* 0x000fe40000000000 */
[----:B------:R-:W-:-:S06]  /*0350*/  DMUL R12, R24, R12 ;  /* 0x0000000c180c7228 */ /* 0x000fcc0000000000 */
[C---:B------:R-:W-:Y:S02]  /*0360*/  DFMA R4, R6.reuse, R26, R4 ;  /* 0x0000001a0604722b */ /* 0x040fe40000000004 */
[----:B------:R-:W-:Y:S02]  /*0370*/  DMUL R2, R6, R6 ;  /* 0x0000000606027228 */ /* 0x000fe40000000000 */
[----:B------:R-:W-:-:S06]  /*0380*/  DMUL R14, R24, R14 ;  /* 0x0000000e180e7228 */ /* 0x000fcc0000000000 */
[----:B------:R-:W-:Y:S02]  /*0390*/  DFMA R12, R2, R12, R4 ;  /* 0x0000000c020c722b */ /* 0x000fe40000000004 */
[----:B------:R-:W-:Y:S02]  /*03a0*/  DMUL R2, R6, R2 ;  /* 0x0000000206027228 */ /* 0x000fe40000000000 */
[----:B-1----:R-:W-:-:S06]  /*03b0*/  DMUL R8, R24, R8 ;  /* 0x0000000818087228 */ /* 0x002fcc0000000000 */
[----:B------:R-:W-:Y:S02]  /*03c0*/  DFMA R12, R2, R14, R12 ;  /* 0x0000000e020c722b */ /* 0x000fe4000000000c */
[----:B------:R-:W-:Y:S01]  /*03d0*/  DMUL R4, R6, R2 ;  /* 0x0000000206047228 */ /* 0x000fe20000000000 */
[----:B------:R-:W2:Y:S01]  /*03e0*/  LDG.E.64 R2, desc[UR6][R18.64+0x20] ;  /* 0x0000200612027981 */ /* 0x000ea2000c1e1b00 */
[----:B------:R-:W-:-:S06]  /*03f0*/  DMUL R24, R24, R10 ;  /* 0x0000000a18187228 */ /* 0x000fcc0000000000 */
[----:B------:R-:W-:Y:S01]  /*0400*/  DFMA R12, R4, R8, R12 ;  /* 0x00000008040c722b */ /* 0x000fe2000000000c */
[----:B------:R-:W3:Y:S01]  /*0410*/  LDS.128 R8, [UR4+0x30] ;  /* 0x00003004ff087984 */ /* 0x000ee20008000c00 */
[----:B------:R-:W-:-:S08]  /*0420*/  DMUL R4, R6, R4 ;  /* 0x0000000406047228 */ /* 0x000fd00000000000 */
[----:B------:R-:W-:Y:S01]  /*0430*/  DFMA R4, R4, R24, R12 ;  /* 0x000000180404722b */ /* 0x000fe2000000000c */
[----:B------:R-:W0:Y:S01]  /*0440*/  LDS.128 R12, [UR4+0x40] ;  /* 0x00004004ff0c7984 */ /* 0x000e220008000c00 */
[----:B------:R-:W-:-:S08]  /*0450*/  DADD R24, R6, -1 ;  /* 0xbff0000006187429 */ /* 0x000fd00000000000 */
[----:B------:R-:W-:Y:S02]  /*0460*/  DMUL R26, R24, R24 ;  /* 0x00000018181a7228 */ /* 0x000fe40000000000 */
[C---:B---3--:R-:W-:Y:S02]  /*0470*/  DFMA R4, R16.reuse, R8, R4 ;  /* 0x000000081004722b */ /* 0x048fe40000000004 */
[----:B------:R-:W-:-:S08]  /*0480*/  DMUL R10, R16, R10 ;  /* 0x0000000a100a7228 */ /* 0x000fd00000000000 */
[----:B------:R-:W-:Y:S01]  /*0490*/  DFMA R10, R24, R10, R4 ;  /* 0x0000000a180a722b */ /* 0x000fe20000000004 */
[----:B------:R1:W3:Y:S01]  /*04a0*/  LDG.E.64 R4, desc[UR6][R18.64+0x28] ;  /* 0x0000280612047981 */ /* 0x0002e2000c1e1b00 */
[----:B0-----:R-:W-:-:S08]  /*04b0*/  DMUL R12, R16, R12 ;  /* 0x0000000c100c7228 */ /* 0x001fd00000000000 */
[----:B------:R-:W-:Y:S01]  /*04c0*/  DFMA R12, R26, R12, R10 ;  /* 0x0000000c1a0c722b */ /* 0x000fe2000000000a */
[----:B------:R-:W0:Y:S01]  /*04d0*/  LDS.128 R8, [UR4+0x50] ;  /* 0x00005004ff087984 */ /* 0x000e220008000c00 */
[----:B------:R-:W-:Y:S02]  /*04e0*/  DMUL R14, R16, R14 ;  /* 0x0000000e100e7228 */ /* 0x000fe40000000000 */
[----:B------:R-:W-:-:S08]  /*04f0*/  DMUL R26, R24, R26 ;  /* 0x0000001a181a7228 */ /* 0x000fd00000000000 */
[----:B------:R-:W-:Y:S02]  /*0500*/  DFMA R12, R26, R14, R12 ;  /* 0x0000000e1a0c722b */ /* 0x000fe4000000000c */
[----:B------:R-:W-:Y:S02]  /*0510*/  DMUL R26, R24, R26 ;  /* 0x0000001a181a7228 */ /* 0x000fe40000000000 */
[----:B0-----:R-:W-:-:S08]  /*0520*/  DMUL R8, R16, R8 ;  /* 0x0000000810087228 */ /* 0x001fd00000000000 */
[----:B------:R-:W-:Y:S01]  /*0530*/  DFMA R8, R26, R8, R12 ;  /* 0x000000081a08722b */ /* 0x000fe2000000000c */
[----:B------:R-:W4:Y:S01]  /*0540*/  LDS.128 R12, [UR4+0x60] ;  /* 0x00006004ff0c7984 */ /* 0x000f220008000c00 */
[----:B------:R-:W-:-:S03]  /*0550*/  DMUL R10, R16, R10 ;  /* 0x0000000a100a7228 */ /* 0x000fc60000000000 */
[----:B-1----:R-:W0:Y:S01]  /*0560*/  LDS.128 R16, [UR4+0x70] ;  /* 0x00007004ff107984 */ /* 0x002e220008000c00 */
[----:B------:R-:W-:-:S08]  /*0570*/  DMUL R24, R24, R26 ;  /* 0x0000001a18187228 */ /* 0x000fd00000000000 */
[----:B------:R-:W-:Y:S01]  /*0580*/  DFMA R24, R24, R10, R8 ;  /* 0x0000000a1818722b */ /* 0x000fe20000000008 */
[----:B------:R-:W1:Y:S07]  /*0590*/  LDS.128 R8, [UR4+0x80] ;  /* 0x00008004ff087984 */ /* 0x000e6e0008000c00 */
[C---:B----4-:R-:W-:Y:S02]  /*05a0*/  DFMA R24, R22.reuse, R12, R24 ;  /* 0x0000000c1618722b */ /* 0x050fe40000000018 */
[----:B------:R-:W-:-:S02]  /*05b0*/  DMUL R14, R22, R14 ;  /* 0x0000000e160e7228 */ /* 0x000fc40000000000 */
[----:B------:R-:W-:Y:S02]  /*05c0*/  DADD R12, R6, -2 ;  /* 0xc0000000060c7429 */ /* 0x000fe40000000000 */
[----:B0-----:R-:W-:-:S06]  /*05d0*/  DMUL R16, R22, R16 ;  /* 0x0000001016107228 */ /* 0x001fcc0000000000 */
        /* <DEDUP_REMOVED lines=8> */
[----:B------:R-:W5:Y:S07]  /*0660*/  LDS.128 R16, [UR4+0x90] ;  /* 0x00009004ff107984 */ /* 0x000f6e0008000c00 */
[----:B------:R-:W-:-:S02]  /*0670*/  DFMA R24, R14, R8, R24 ;  /* 0x000000080e18722b */ /* 0x000fc40000000018 */
[----:B------:R-:W-:Y:S01]  /*0680*/  DMUL R8, R12, R14 ;  /* 0x0000000e0c087228 */ /* 0x000fe20000000000 */
[----:B------:R-:W0:Y:S01]  /*0690*/  LDS.128 R12, [UR4+0xa0] ;  /* 0x0000a004ff0c7984 */ /* 0x000e220008000c00 */
[----:B------:R-:W-:-:S08]  /*06a0*/  DMUL R10, R22, R10 ;  /* 0x0000000a160a7228 */ /* 0x000fd00000000000 */
[----:B------:R-:W-:Y:S02]  /*06b0*/  DFMA R24, R8, R10, R24 ;  /* 0x0000000a0818722b */ /* 0x000fe40000000018 */
[----:B------:R-:W1:Y:S01]  /*06c0*/  LDS.128 R8, [UR4+0xb0] ;  /* 0x0000b004ff087984 */ /* 0x000e620008000c00 */
[----:B------:R-:W-:-:S05]  /*06d0*/  DADD R22, R6, -3 ;  /* 0xc008000006167429 */ /* 0x000fca0000000000 */
[C---:B-----5:R-:W-:Y:S02]  /*06e0*/  DFMA R16, R20.reuse, R16, R24 ;  /* 0x000000101410722b */ /* 0x060fe40000000018 */
[----:B------:R-:W-:-:S08]  /*06f0*/  DMUL R18, R20, R18 ;  /* 0x0000001214127228 */ /* 0x000fd00000000000 */
[C---:B------:R-:W-:Y:S02]  /*0700*/  DFMA R18, R22.reuse, R18, R16 ;  /* 0x000000121612722b */ /* 0x040fe40000000010 */
[----:B------:R-:W-:Y:S02]  /*0710*/  DMUL R16, R22, R22 ;  /* 0x0000001616107228 */ /* 0x000fe40000000000 */
[C---:B0-----:R-:W-:Y:S02]  /*0720*/  DMUL R12, R20.reuse, R12 ;  /* 0x0000000c140c7228 */ /* 0x041fe40000000000 */
[----:B------:R-:W-:-:S04]  /*0730*/  DMUL R14, R20, R14 ;  /* 0x0000000e140e7228 */ /* 0x000fc80000000000 */
[----:B------:R-:W-:Y:S02]  /*0740*/  DMUL R24, R22, R16 ;  /* 0x0000001016187228 */ /* 0x000fe40000000000 */
[----:B------:R-:W-:Y:S02]  /*0750*/  DFMA R12, R16, R12, R18 ;  /* 0x0000000c100c722b */ /* 0x000fe40000000012 */
[----:B-1----:R-:W-:Y:S01]  /*0760*/  DMUL R8, R20, R8 ;  /* 0x0000000814087228 */ /* 0x002fe20000000000 */
[----:B------:R-:W2:Y:S05]  /*0770*/  LDS.128 R16, [UR4+0xc0] ;  /* 0x0000c004ff107984 */ /* 0x000eaa0008000c00 */
[----:B------:R-:W-:-:S02]  /*0780*/  DFMA R12, R24, R14, R12 ;  /* 0x0000000e180c722b */ /* 0x000fc4000000000c */
[----:B------:R-:W-:-:S08]  /*0790*/  DMUL R24, R22, R24 ;  /* 0x0000001816187228 */ /* 0x000fd00000000000 */
[----:B------:R-:W-:Y:S01]  /*07a0*/  DFMA R8, R24, R8, R12 ;  /* 0x000000081808722b */ /* 0x000fe2000000000c */
[----:B------:R-:W0:Y:S01]  /*07b0*/  LDS.128 R12, [UR4+0xd0] ;  /* 0x0000d004ff0c7984 */ /* 0x000e220008000c00 */
[----:B------:R-:W-:Y:S02]  /*07c0*/  DMUL R22, R22, R24 ;  /* 0x0000001816167228 */ /* 0x000fe40000000000 */
[----:B------:R-:W-:-:S08]  /*07d0*/  DMUL R10, R20, R10 ;  /* 0x0000000a140a7228 */ /* 0x000fd00000000000 */
[----:B------:R-:W-:Y:S02]  /*07e0*/  DFMA R22, R22, R10, R8 ;  /* 0x0000000a1616722b */ /* 0x000fe40000000008 */
[----:B------:R-:W1:Y:S01]  /*07f0*/  LDS.128 R8, [UR4+0xe0] ;  /* 0x0000e004ff087984 */ /* 0x000e620008000c00 */
[----:B------:R-:W-:-:S05]  /*0800*/  DADD R20, R6, -4 ;  /* 0xc010000006147429 */ /* 0x000fca0000000000 */
[C---:B--2---:R-:W-:Y:S02]  /*0810*/  DFMA R16, R2.reuse, R16, R22 ;  /* 0x000000100210722b */ /* 0x044fe40000000016 */
[----:B------:R-:W-:Y:S02]  /*0820*/  DMUL R18, R2, R18 ;  /* 0x0000001202127228 */ /* 0x000fe40000000000 */
[----:B------:R-:W-:-:S06]  /*0830*/  DMUL R22, R20, R20 ;  /* 0x0000001414167228 */ /* 0x000fcc0000000000 */
[----:B------:R-:W-:Y:S02]  /*0840*/  DFMA R16, R20, R18, R16 ;  /* 0x000000121410722b */ /* 0x000fe40000000010 */
[C---:B0-----:R-:W-:Y:S02]  /*0850*/  DMUL R12, R2.reuse, R12 ;  /* 0x0000000c020c7228 */ /* 0x041fe40000000000 */
[----:B------:R-:W-:Y:S02]  /*0860*/  DMUL R14, R2, R14 ;  /* 0x0000000e020e7228 */ /* 0x000fe40000000000 */
[----:B------:R-:W-:-:S04]  /*0870*/  DMUL R24, R20, R22 ;  /* 0x0000001614187228 */ /* 0x000fc80000000000 */
[----:B------:R-:W-:Y:S01]  /*0880*/  DFMA R12, R22, R12, R16 ;  /* 0x0000000c160c722b */ /* 0x000fe20000000010 */
[----:B------:R-:W3:Y:S07]  /*0890*/  LDS.128 R16, [UR4+0xf0] ;  /* 0x0000f004ff107984 */ /* 0x000eee0008000c00 */
[----:B------:R-:W-:Y:S02]  /*08a0*/  DFMA R22, R24, R14, R12 ;  /* 0x0000000e1816722b */ /* 0x000fe4000000000c */
[----:B------:R-:W0:Y:S01]  /*08b0*/  LDS.128 R12, [UR4+0x100] ;  /* 0x00010004ff0c7984 */ /* 0x000e220008000c00 */
[----:B------:R-:W-:-:S02]  /*08c0*/  DMUL R24, R20, R24 ;  /* 0x0000001814187228 */ /* 0x000fc40000000000 */
[C---:B-1----:R-:W-:Y:S02]  /*08d0*/  DMUL R8, R2.reuse, R8 ;  /* 0x0000000802087228 */ /* 0x042fe40000000000 */
[----:B------:R-:W-:-:S04]  /*08e0*/  DMUL R2, R2, R10 ;  /* 0x0000000a02027228 */ /* 0x000fc80000000000 */
[----:B------:R-:W-:Y:S02]  /*08f0*/  DMUL R20, R20, R24 ;  /* 0x0000001814147228 */ /* 0x000fe40000000000 */
[----:B------:R-:W-:Y:S02]  /*0900*/  DFMA R22, R24, R8, R22 ;  /* 0x000000081816722b */ /* 0x000fe40000000016 */
[----:B------:R-:W1:Y:S06]  /*0910*/  LDS.128 R8, [UR4+0x110] ;  /* 0x00011004ff087984 */ /* 0x000e6c0008000c00 */
[----:B------:R-:W-:-:S02]  /*0920*/  DFMA R2, R20, R2, R22 ;  /* 0x000000021402722b */ /* 0x000fc40000000016 */
[----:B------:R-:W-:-:S06]  /*0930*/  DADD R6, R6, -5 ;  /* 0xc014000006067429 */ /* 0x000fcc0000000000 */
[C---:B---3--:R-:W-:Y:S02]  /*0940*/  DFMA R2, R4.reuse, R16, R2 ;  /* 0x000000100402722b */ /* 0x048fe40000000002 */
[----:B------:R-:W-:Y:S02]  /*0950*/  DMUL R18, R4, R18 ;  /* 0x0000001204127228 */ /* 0x000fe40000000000 */
[----:B------:R-:W-:Y:S02]  /*0960*/  DMUL R16, R6, R6 ;  /* 0x0000000606107228 */ /* 0x000fe40000000000 */
[----:B0-----:R-:W-:-:S04]  /*0970*/  DMUL R12, R4, R12 ;  /* 0x0000000c040c7228 */ /* 0x001fc80000000000 */
[----:B------:R-:W-:Y:S02]  /*0980*/  DFMA R2, R6, R18, R2 ;  /* 0x000000120602722b */ /* 0x000fe40000000002 */
[----:B------:R-:W-:-:S06]  /*0990*/  DMUL R14, R4, R14 ;  /* 0x0000000e040e7228 */ /* 0x000fcc0000000000 */
[----:B------:R-:W-:Y:S02]  /*09a0*/  DFMA R12, R16, R12, R2 ;  /* 0x0000000c100c722b */ /* 0x000fe40000000002 */
[----:B------:R-:W-:Y:S01]  /*09b0*/  DMUL R16, R6, R16 ;  /* 0x0000001006107228 */ /* 0x000fe20000000000 */
[----:B------:R-:W0:Y:S01]  /*09c0*/  LDC.64 R2, c[0x0][0x388] ;  /* 0x0000e200ff027b82 */ /* 0x000e220000000a00 */
[----:B-1----:R-:W-:-:S06]  /*09d0*/  DMUL R8, R4, R8 ;  /* 0x0000000804087228 */ /* 0x002fcc0000000000 */
[----:B------:R-:W-:Y:S02]  /*09e0*/  DFMA R12, R16, R14, R12 ;  /* 0x0000000e100c722b */ /* 0x000fe4000000000c */
[----:B------:R-:W-:Y:S02]  /*09f0*/  DMUL R16, R6, R16 ;  /* 0x0000001006107228 */ /* 0x000fe40000000000 */
[----:B------:R-:W-:-:S06]  /*0a00*/  DMUL R10, R4, R10 ;  /* 0x0000000a040a7228 */ /* 0x000fcc0000000000 */
[----:B------:R-:W-:Y:S02]  /*0a10*/  DMUL R6, R6, R16 ;  /* 0x0000001006067228 */ /* 0x000fe40000000000 */
[----:B------:R-:W-:Y:S01]  /*0a20*/  DFMA R8, R16, R8, R12 ;  /* 0x000000081008722b */ /* 0x000fe2000000000c */
[----:B0-----:R-:W-:-:S07]  /*0a30*/  IMAD.WIDE R2, R0, 0x8, R2 ;  /* 0x0000000800027825 */ /* 0x001fce00078e0202 */
[----:B------:R-:W-:-:S07]  /*0a40*/  DFMA R6, R6, R10, R8 ;  /* 0x0000000a0606722b */ /* 0x000fce0000000008 */
[----:B------:R-:W-:Y:S01]  /*0a50*/  STG.E.64 desc[UR6][R2.64], R6 ;  /* 0x0000000602007986 */ /* 0x000fe2000c101b06 */
[----:B------:R-:W-:Y:S05]  /*0a60*/  EXIT ;  /* 0x000000000000794d */ /* 0x000fea0003800000 */
.L_x_1:
        /* <DEDUP_REMOVED lines=9> */
.L_x_3:


//--------------------- .nv.shared.reserved.0     --------------------------
	.section	.nv.shared.reserved.0,"aw",@nobits
	.weak		__nv_reservedSMEM_offset_0_alias
	.size		__nv_reservedSMEM_offset_0_alias, 0, 64
	.other		__nv_reservedSMEM_offset_0_alias,@"STO_CUDA_RESERVED_SHARED STV_DEFAULT"
__nv_reservedSMEM_offset_0_alias:
	.zero		0
	.zero		64


//--------------------- .nv.shared._Z16interpolate_normPdS_S_ --------------------------
	.section	.nv.shared._Z16interpolate_normPdS_S_,"aw",@nobits
	.sectionflags	@""
	.align	8
.nv.shared._Z16interpolate_normPdS_S_:
	.zero		1312


//--------------------- .nv.constant0._Z18interpolate_lambdaPdS_S_ --------------------------
	.section	.nv.constant0._Z18interpolate_lambdaPdS_S_,"a",@progbits
	.sectionflags	@""
	.align	4
.nv.constant0._Z18interpolate_lambdaPdS_S_:
	.zero		920


//--------------------- .nv.constant0._Z16interpolate_normPdS_S_ --------------------------
	.section	.nv.constant0._Z16interpolate_normPdS_S_,"a",@progbits
	.sectionflags	@""
	.align	4
.nv.constant0._Z16interpolate_normPdS_S_:
	.zero		920


//--------------------- SYMBOLS --------------------------

	.type		.nv.reservedSmem.offset0,@object
	.size		.nv.reservedSmem.offset0,0x4
	.type		.nv.reservedSmem.cap,@object
	.size		.nv.reservedSmem.cap,0x4
